	.target	sm_90a

	.elftype	@"ET_EXEC"


//--------------------- .note.nv.tkinfo           --------------------------
	.section	.note.nv.tkinfo,"",@"SHT_NOTE"
	.sectionflags	@"SHF_NOTE_NV_TKINFO"
	.tkinfo
        /*0018*/ 	.word	0x00000002
        /*0030*/ 	.string	""
        /*0030*/ 	.string	"ptxas"
        /*0030*/ 	.string	"Cuda compilation tools, release 13.0, V13.0.88"
        /*0030*/ 	.string	"Build cuda_13.0.r13.0/compiler.36424714_0"
        /*0030*/ 	.string	"-v  -suppress-debug-info  -lineinfo  -arch sm_90a "



//--------------------- .note.nv.cuinfo           --------------------------
	.section	.note.nv.cuinfo,"",@"SHT_NOTE"
	.sectionflags	@"SHF_NOTE_NV_CUINFO"
        /*0018*/ 	.short	0x0002
        /*001a*/ 	.short	0x005a
        /*001c*/ 	.short	0x0082
	.zero		2


//--------------------- .nv.info                  --------------------------
	.section	.nv.info,"",@"SHT_CUDA_INFO"
	.align	4


	//----- nvinfo : EIATTR_REGCOUNT
	.align		4
        /*0000*/ 	.byte	0x04, 0x2f
        /*0002*/ 	.short	(.L_1 - .L_0)
	.align		4
.L_0:
        /*0004*/ 	.word	index@(gluon_wgmma)
        /*0008*/ 	.word	0x0000009a


	//----- nvinfo : EIATTR_FRAME_SIZE
	.align		4
.L_1:
        /*000c*/ 	.byte	0x04, 0x11
        /*000e*/ 	.short	(.L_3 - .L_2)
	.align		4
.L_2:
        /*0010*/ 	.word	index@(gluon_wgmma)
        /*0014*/ 	.word	0x00000000


	//----- nvinfo : EIATTR_MIN_STACK_SIZE
	.align		4
.L_3:
        /*0018*/ 	.byte	0x04, 0x12
        /*001a*/ 	.short	(.L_5 - .L_4)
	.align		4
.L_4:
        /*001c*/ 	.word	index@(gluon_wgmma)
        /*0020*/ 	.word	0x00000000
.L_5:


//--------------------- .nv.compat                --------------------------
	.section	.nv.compat,"",@"SHT_CUDA_COMPAT_INFO"
	.align	4
        /*0000*/ 	.byte	0x02, 0x09, 0x01, 0x00, 0x02, 0x02, 0x04, 0x00, 0x02, 0x05, 0x05, 0x00, 0x03, 0x07, 0x01, 0x01
        /*0010*/ 	.byte	0x02, 0x03, 0x03, 0x00, 0x02, 0x06, 0x01, 0x00, 0x04, 0x0b, 0x08, 0x00, 0x00, 0x00, 0x00, 0x00
        /*0020*/ 	.byte	0x00, 0x00, 0x00, 0x00


//--------------------- .nv.info.gluon_wgmma      --------------------------
	.section	.nv.info.gluon_wgmma,"",@"SHT_CUDA_INFO"
	.sectionflags	@""
	.align	4


	//----- nvinfo : EIATTR_CUDA_API_VERSION
	.align		4
        /*0000*/ 	.byte	0x04, 0x37
        /*0002*/ 	.short	(.L_7 - .L_6)
.L_6:
        /*0004*/ 	.word	0x00000082


	//----- nvinfo : EIATTR_KPARAM_INFO
	.align		4
.L_7:
        /*0008*/ 	.byte	0x04, 0x17
        /*000a*/ 	.short	(.L_9 - .L_8)
.L_8:
        /*000c*/ 	.word	0x00000000
        /*0010*/ 	.short	0x000a
        /*0012*/ 	.short	0x0048
        /*0014*/ 	.byte	0x00, 0xf4, 0x21, 0x00


	//----- nvinfo : EIATTR_KPARAM_INFO
	.align		4
.L_9:
        /*0018*/ 	.byte	0x04, 0x17
        /*001a*/ 	.short	(.L_11 - .L_10)
.L_10:
        /*001c*/ 	.word	0x00000000
        /*0020*/ 	.short	0x0009
        /*0022*/ 	.short	0x0040
        /*0024*/ 	.byte	0x00, 0xf4, 0x21, 0x00


	//----- nvinfo : EIATTR_KPARAM_INFO
	.align		4
.L_11:
        /*0028*/ 	.byte	0x04, 0x17
        /*002a*/ 	.short	(.L_13 - .L_12)
.L_12:
        /*002c*/ 	.word	0x00000000
        /*0030*/ 	.short	0x0008
        /*0032*/ 	.short	0x0038
        /*0034*/ 	.byte	0x00, 0xf0, 0x21, 0x00


	//----- nvinfo : EIATTR_KPARAM_INFO
	.align		4
.L_13:
        /*0038*/ 	.byte	0x04, 0x17
        /*003a*/ 	.short	(.L_15 - .L_14)
.L_14:
        /*003c*/ 	.word	0x00000000
        /*0040*/ 	.short	0x0007
        /*0042*/ 	.short	0x0030
        /*0044*/ 	.byte	0x00, 0xf0, 0x21, 0x00


	//----- nvinfo : EIATTR_KPARAM_INFO
	.align		4
.L_15:
        /*0048*/ 	.byte	0x04, 0x17
        /*004a*/ 	.short	(.L_17 - .L_16)
.L_16:
        /*004c*/ 	.word	0x00000000
        /*0050*/ 	.short	0x0006
        /*0052*/ 	.short	0x0028
        /*0054*/ 	.byte	0x00, 0xf0, 0x21, 0x00


	//----- nvinfo : EIATTR_KPARAM_INFO
	.align		4
.L_17:
        /*0058*/ 	.byte	0x04, 0x17
        /*005a*/ 	.short	(.L_19 - .L_18)
.L_18:
        /*005c*/ 	.word	0x00000000
        /*0060*/ 	.short	0x0005
        /*0062*/ 	.short	0x0020
        /*0064*/ 	.byte	0x00, 0xf0, 0x11, 0x00


	//----- nvinfo : EIATTR_KPARAM_INFO
	.align		4
.L_19:
        /*0068*/ 	.byte	0x04, 0x17
        /*006a*/ 	.short	(.L_21 - .L_20)
.L_20:
        /*006c*/ 	.word	0x00000000
        /*0070*/ 	.short	0x0004
        /*0072*/ 	.short	0x001c
        /*0074*/ 	.byte	0x00, 0xf0, 0x11, 0x00


	//----- nvinfo : EIATTR_KPARAM_INFO
	.align		4
.L_21:
        /*0078*/ 	.byte	0x04, 0x17
        /*007a*/ 	.short	(.L_23 - .L_22)
.L_22:
        /*007c*/ 	.word	0x00000000
        /*0080*/ 	.short	0x0003
        /*0082*/ 	.short	0x0018
        /*0084*/ 	.byte	0x00, 0xf0, 0x11, 0x00


	//----- nvinfo : EIATTR_KPARAM_INFO
	.align		4
.L_23:
        /*0088*/ 	.byte	0x04, 0x17
        /*008a*/ 	.short	(.L_25 - .L_24)
.L_24:
        /*008c*/ 	.word	0x00000000
        /*0090*/ 	.short	0x0002
        /*0092*/ 	.short	0x0010
        /*0094*/ 	.byte	0x00, 0xf4, 0x21, 0x00


	//----- nvinfo : EIATTR_KPARAM_INFO
	.align		4
.L_25:
        /*0098*/ 	.byte	0x04, 0x17
        /*009a*/ 	.short	(.L_27 - .L_26)
.L_26:
        /*009c*/ 	.word	0x00000000
        /*00a0*/ 	.short	0x0001
        /*00a2*/ 	.short	0x0008
        /*00a4*/ 	.byte	0x00, 0xf4, 0x21, 0x00


	//----- nvinfo : EIATTR_KPARAM_INFO
	.align		4
.L_27:
        /*00a8*/ 	.byte	0x04, 0x17
        /*00aa*/ 	.short	(.L_29 - .L_28)
.L_28:
        /*00ac*/ 	.word	0x00000000
        /*00b0*/ 	.short	0x0000
        /*00b2*/ 	.short	0x0000
        /*00b4*/ 	.byte	0x00, 0xf4, 0x21, 0x00


	//----- nvinfo : EIATTR_SPARSE_MMA_MASK
	.align		4
.L_29:
        /*00b8*/ 	.byte	0x03, 0x50
        /*00ba*/ 	.short	0x0000


	//----- nvinfo : EIATTR_MAXREG_COUNT
	.align		4
        /*00bc*/ 	.byte	0x03, 0x1b
        /*00be*/ 	.short	0x00ff


	//----- nvinfo : EIATTR_NUM_BARRIERS
	.align		4
        /*00c0*/ 	.byte	0x02, 0x4c
        /*00c2*/ 	.byte	0x01
	.zero		1


	//----- nvinfo : EIATTR_MERCURY_ISA_VERSION
	.align		4
        /*00c4*/ 	.byte	0x03, 0x5f
        /*00c6*/ 	.short	0x0101


	//----- nvinfo : EIATTR_INT_WARP_WIDE_INSTR_OFFSETS
	.align		4
        /*00c8*/ 	.byte	0x04, 0x31
        /*00ca*/ 	.short	(.L_31 - .L_30)


	//   ....[0]....
.L_30:
        /*00cc*/ 	.word	0x00001300


	//   ....[1]....
        /*00d0*/ 	.word	0x00001390


	//   ....[2]....
        /*00d4*/ 	.word	0x00001dc0


	//   ....[3]....
        /*00d8*/ 	.word	0x00001dd0


	//   ....[4]....
        /*00dc*/ 	.word	0x00001de0


	//   ....[5]....
        /*00e0*/ 	.word	0x00001df0


	//   ....[6]....
        /*00e4*/ 	.word	0x00002380


	//   ....[7]....
        /*00e8*/ 	.word	0x000023c0


	//----- nvinfo : EIATTR_COOP_GROUP_MASK_REGIDS
	.align		4
.L_31:
        /*00ec*/ 	.byte	0x04, 0x29
        /*00ee*/ 	.short	(.L_33 - .L_32)


	//   ....[0]....
.L_32:
        /*00f0*/ 	.word	0xffffffff


	//   ....[1]....
        /*00f4*/ 	.word	0xffffffff


	//   ....[2]....
        /*00f8*/ 	.word	0xffffffff


	//----- nvinfo : EIATTR_COOP_GROUP_INSTR_OFFSETS
	.align		4
.L_33:
        /*00fc*/ 	.byte	0x04, 0x28
        /*00fe*/ 	.short	(.L_35 - .L_34)


	//   ....[0]....
.L_34:
        /*0100*/ 	.word	0x00000150


	//   ....[1]....
        /*0104*/ 	.word	0x00000720


	//   ....[2]....
        /*0108*/ 	.word	0x00000cd0


	//----- nvinfo : EIATTR_MBARRIER_INSTR_OFFSETS
	.align		4
.L_35:
        /*010c*/ 	.byte	0x04, 0x39
        /*010e*/ 	.short	(.L_37 - .L_36)


	//   ....[0]....
.L_36:
        /*0110*/ 	.word	0x00001450
        /*0114*/ 	.word	0x000000ff
        /*0118*/ 	.word	0x00008000
        /*011c*/ 	.short	0x0100
        /*011e*/ 	.byte	0x08
	.zero		1


	//   ....[1]....
        /*0120*/ 	.word	0x00001f00
        /*0124*/ 	.word	0x000000ff
        /*0128*/ 	.word	0x00008000
        /*012c*/ 	.short	0x010a
        /*012e*/ 	.byte	0x08
	.zero		1


	//   ....[2]....
        /*0130*/ 	.word	0x00002200
        /*0134*/ 	.word	0x000000ff
        /*0138*/ 	.word	0x00008000
        /*013c*/ 	.short	0x0108
        /*013e*/ 	.byte	0x08
	.zero		1


	//   ....[3]....
        /*0140*/ 	.word	0x000027c0
        /*0144*/ 	.word	0x000000ff
        /*0148*/ 	.word	0x00008000
        /*014c*/ 	.short	0x010a
        /*014e*/ 	.byte	0x08
	.zero		1


	//----- nvinfo : EIATTR_NUM_MBARRIERS
	.align		4
.L_37:
        /*0150*/ 	.byte	0x03, 0x38
        /*0152*/ 	.short	0x0001


	//----- nvinfo : EIATTR_EXIT_INSTR_OFFSETS
	.align		4
        /*0154*/ 	.byte	0x04, 0x1c
        /*0156*/ 	.short	(.L_39 - .L_38)


	//   ....[0]....
.L_38:
        /*0158*/ 	.word	0x000027b0


	//----- nvinfo : EIATTR_REQNTID
	.align		4
.L_39:
        /*015c*/ 	.byte	0x04, 0x10
        /*015e*/ 	.short	(.L_41 - .L_40)
.L_40:
        /*0160*/ 	.word	0x00000080
        /*0164*/ 	.word	0x00000001
        /*0168*/ 	.word	0x00000001


	//----- nvinfo : EIATTR_CRS_STACK_SIZE
	.align		4
.L_41:
        /*016c*/ 	.byte	0x04, 0x1e
        /*016e*/ 	.short	(.L_43 - .L_42)
.L_42:
        /*0170*/ 	.word	0x00000000


	//----- nvinfo : EIATTR_CBANK_PARAM_SIZE
	.align		4
.L_43:
        /*0174*/ 	.byte	0x03, 0x19
        /*0176*/ 	.short	0x0050


	//----- nvinfo : EIATTR_PARAM_CBANK
	.align		4
        /*0178*/ 	.byte	0x04, 0x0a
        /*017a*/ 	.short	(.L_45 - .L_44)
	.align		4
.L_44:
        /*017c*/ 	.word	index@(.nv.constant0.gluon_wgmma)
        /*0180*/ 	.short	0x0210
        /*0182*/ 	.short	0x0050


	//----- nvinfo : EIATTR_SW_WAR
	.align		4
.L_45:
        /*0184*/ 	.byte	0x04, 0x36
        /*0186*/ 	.short	(.L_47 - .L_46)
.L_46:
        /*0188*/ 	.word	0x00000008
.L_47:


//--------------------- .nv.callgraph             --------------------------
	.section	.nv.callgraph,"",@"SHT_CUDA_CALLGRAPH"
	.align	4
	.sectionentsize	8
	.align		4
        /*0000*/ 	.word	0x00000000
	.align		4
        /*0004*/ 	.word	0xffffffff
	.align		4
        /*0008*/ 	.word	0x00000000
	.align		4
        /*000c*/ 	.word	0xfffffffe
	.align		4
        /*0010*/ 	.word	0x00000000
	.align		4
        /*0014*/ 	.word	0xfffffffd
	.align		4
        /*0018*/ 	.word	0x00000000
	.align		4
        /*001c*/ 	.word	0xfffffffc


//--------------------- .text.gluon_wgmma         --------------------------
	.section	.text.gluon_wgmma,"ax",@progbits
	.align	128
        .global         gluon_wgmma
        .type           gluon_wgmma,@function
        .size           gluon_wgmma,(.L_x_52 - gluon_wgmma)
        .other          gluon_wgmma,@"STO_CUDA_ENTRY STV_DEFAULT"
gluon_wgmma:
.text.gluon_wgmma:
[----:B------:R-:W-:Y:S01]  /*0000*/  LDC R1, c[0x0][0x28] ;  /* 0x00000a00ff017b82 */ /* 0x000fe20000000800 */
[----:B------:R-:W1:Y:S07]  /*0010*/  S2R R0, SR_TID.X ;  /* 0x0000000000007919 */ /* 0x000e6e0000002100 */
[----:B------:R-:W2:Y:S01]  /*0020*/  S2UR UR4, SR_CgaCtaId ;  /* 0x00000000000479c3 */ /* 0x000ea20000008800 */
[----:B------:R-:W-:Y:S01]  /*0030*/  UMOV UR8, 0x400 ;  /* 0x0000040000087882 */ /* 0x000fe20000000000 */
[----:B------:R-:W-:Y:S01]  /*0040*/  ULDC UR6, c[0x0][0xc] ;  /* 0x0000030000067ab9 */ /* 0x000fe20000000800 */
[----:B------:R-:W-:Y:S01]  /*0050*/  ULDC.64 UR48, c[0x0][0x250] ;  /* 0x0000940000307ab9 */ /* 0x000fe20000000a00 */
[----:B------:R-:W-:Y:S04]  /*0060*/  BSSY B0, `(.L_x_0) ;  /* 0x000001e000007945 */ /* 0x000fe80003800000 */
[----:B------:R-:W3:Y:S08]  /*0070*/  LDC R5, c[0x0][0x228] ;  /* 0x00008a00ff057b82 */ /* 0x000ef00000000800 */
[----:B------:R-:W4:Y:S08]  /*0080*/  LDC R12, c[0x0][0x230] ;  /* 0x00008c00ff0c7b82 */ /* 0x000f300000000800 */
[----:B------:R-:W-:Y:S01]  /*0090*/  S2UR UR52, SR_CTAID.Y ;  /* 0x00000000003479c3 */ /* 0x000fe20000002600 */
[----:B--2---:R-:W-:-:S03]  /*00a0*/  ULEA UR8, UR4, UR8, 0x18 ;  /* 0x0000000804087291 */ /* 0x004fc6000f8ec03f */
[----:B------:R-:W-:Y:S01]  /*00b0*/  ULDC UR4, c[0x0][0x10] ;  /* 0x0000040000047ab9 */ /* 0x000fe20000000800 */
[----:B-1----:R-:W-:-:S03]  /*00c0*/  LOP3.LUT R4, R0, 0x7f, RZ, 0xc0, !PT ;  /* 0x0000007f00047812 */ /* 0x002fc600078ec0ff */
[----:B------:R-:W1:Y:S01]  /*00d0*/  S2UR UR5, SR_CTAID.Z ;  /* 0x00000000000579c3 */ /* 0x000e620000002700 */
[----:B---3--:R-:W-:Y:S01]  /*00e0*/  VIADD R5, R5, 0xffffffff ;  /* 0xffffffff05057836 */ /* 0x008fe20000000000 */
[C---:B------:R-:W-:Y:S02]  /*00f0*/  ISETP.GE.U32.AND P0, PT, R4.reuse, 0x20, PT ;  /* 0x000000200400780c */ /* 0x040fe40003f06070 */
[C---:B------:R-:W-:Y:S02]  /*0100*/  ISETP.NE.U32.AND P2, PT, R4.reuse, RZ, PT ;  /* 0x000000ff0400720c */ /* 0x040fe40003f45070 */
[----:B------:R-:W-:Y:S02]  /*0110*/  LEA R10, R4, UR8, 0x2 ;  /* 0x00000008040a7c11 */ /* 0x000fe4000f8e10ff */
[----:B------:R-:W2:Y:S01]  /*0120*/  S2UR UR53, SR_CTAID.X ;  /* 0x00000000003579c3 */ /* 0x000ea20000002500 */
[----:B----4-:R-:W-:-:S06]  /*0130*/  VIADD R11, R12, 0xffffffff ;  /* 0xffffffff0c0b7836 */ /* 0x010fcc0000000000 */
[----:B------:R3:W-:Y:S01]  /*0140*/  @!P0 STS [R10], RZ ;  /* 0x000000ff0a008388 */ /* 0x0007e20000000800 */
[----:B------:R-:W-:-:S03]  /*0150*/  NOP ;  /* 0x0000000000007918 */ /* 0x000fc60000000000 */
[----:B------:R3:W-:Y:S01]  /*0160*/  @!P2 STS [UR8+0x24], R5 ;  /* 0x00002405ff00a988 */ /* 0x0007e20008000808 */
[----:B-1----:R-:W-:-:S03]  /*0170*/  UIMAD UR4, UR5, UR4, UR52 ;  /* 0x00000004050472a4 */ /* 0x002fc6000f8e0234 */
[----:B------:R3:W-:Y:S01]  /*0180*/  @!P2 STS [UR8+0x20], R11 ;  /* 0x0000200bff00a988 */ /* 0x0007e20008000808 */
[----:B--2---:R-:W-:-:S04]  /*0190*/  UIMAD UR4, UR4, UR6, UR53 ;  /* 0x00000006040472a4 */ /* 0x004fc8000f8e0235 */
[----:B------:R-:W-:-:S04]  /*01a0*/  UIMAD UR4, UR4, 0x180, URZ ;  /* 0x00000180040478a4 */ /* 0x000fc8000f8e023f */
[----:B------:R-:W-:-:S04]  /*01b0*/  UIADD3 UR20, UP0, UR4, UR48, URZ ;  /* 0x0000003004147290 */ /* 0x000fc8000ff1e03f */
[----:B------:R-:W-:Y:S01]  /*01c0*/  ULEA.HI.X.SX32 UR21, UR4, UR49, 0x1, UP0 ;  /* 0x0000003104157291 */ /* 0x000fe200080f0e3f */
[----:B---3--:R-:W-:Y:S11]  /*01d0*/  @P2 BRA `(.L_x_1) ;  /* 0x0000000000182947 */ /* 0x008ff60003800000 */
[----:B------:R-:W1:Y:S01]  /*01e0*/  LDS R2, [UR8+0x8] ;  /* 0x00000808ff027984 */ /* 0x000e620008000800 */
[----:B------:R-:W2:Y:S01]  /*01f0*/  LDC.64 R6, c[0x0][0x210] ;  /* 0x00008400ff067b82 */ /* 0x000ea20000000a00 */
[----:B------:R-:W-:Y:S02]  /*0200*/  IMAD.MOV.U32 R3, RZ, RZ, 0x70 ;  /* 0x00000070ff037424 */ /* 0x000fe400078e00ff */
[----:B--2---:R2:W-:Y:S03]  /*0210*/  STS.64 [UR8], R6 ;  /* 0x00000006ff007988 */ /* 0x0045e60008000a08 */
[----:B-1----:R-:W-:-:S05]  /*0220*/  LOP3.LUT R2, R2, 0x10, R3, 0xd8, !PT ;  /* 0x0000001002027812 */ /* 0x002fca00078ed803 */
[----:B------:R2:W-:Y:S02]  /*0230*/  STS [UR8+0x8], R2 ;  /* 0x00000802ff007988 */ /* 0x0005e40008000808 */
.L_x_1:
[----:B------:R-:W-:Y:S05]  /*0240*/  BSYNC B0 ;  /* 0x0000000000007941 */ /* 0x000fea0003800000 */
.L_x_0:
[----:B------:R-:W-:Y:S04]  /*0250*/  BSSY B0, `(.L_x_2) ;  /* 0x000000a000007945 */ /* 0x000fe80003800000 */
[----:B------:R-:W-:Y:S05]  /*0260*/  @P2 BRA `(.L_x_3) ;  /* 0x0000000000202947 */ /* 0x000fea0003800000 */
[----:B--2---:R-:W1:Y:S01]  /*0270*/  LDS R2, [UR8+0x34] ;  /* 0x00003408ff027984 */ /* 0x004e620008000800 */
[----:B------:R-:W-:Y:S02]  /*0280*/  IMAD.MOV.U32 R3, RZ, RZ, 0x3f000000 ;  /* 0x3f000000ff037424 */ /* 0x000fe400078e00ff */
[----:B------:R-:W-:Y:S01]  /*0290*/  @!P2 IMAD.MOV.U32 R6, RZ, RZ, 0x7f ;  /* 0x0000007fff06a424 */ /* 0x000fe200078e00ff */
[----:B------:R-:W2:Y:S02]  /*02a0*/  @!P2 LDS R7, [UR8+0x38] ;  /* 0x00003808ff07a984 */ /* 0x000ea40008000800 */
[----:B-1----:R-:W-:Y:S02]  /*02b0*/  LOP3.LUT R2, R2, 0xff000000, R3, 0xb8, !PT ;  /* 0xff00000002027812 */ /* 0x002fe400078eb803 */
[----:B--2---:R-:W-:-:S03]  /*02c0*/  @!P2 LOP3.LUT R3, R7, 0xff, R6, 0xb8, !PT ;  /* 0x000000ff0703a812 */ /* 0x004fc600078eb806 */
[----:B------:R1:W-:Y:S04]  /*02d0*/  STS [UR8+0x34], R2 ;  /* 0x00003402ff007988 */ /* 0x0003e80008000808 */
[----:B------:R1:W-:Y:S02]  /*02e0*/  @!P2 STS [UR8+0x38], R3 ;  /* 0x00003803ff00a988 */ /* 0x0003e40008000808 */
.L_x_3:
[----:B------:R-:W-:Y:S05]  /*02f0*/  BSYNC B0 ;  /* 0x0000000000007941 */ /* 0x000fea0003800000 */
.L_x_2:
[----:B------:R-:W-:Y:S04]  /*0300*/  BSSY B0, `(.L_x_4) ;  /* 0x000000e000007945 */ /* 0x000fe80003800000 */
[----:B------:R-:W-:Y:S05]  /*0310*/  @P2 BRA `(.L_x_5) ;  /* 0x0000000000302947 */ /* 0x000fea0003800000 */
[----:B-1----:R-:W1:Y:S01]  /*0320*/  LDS R3, [UR8+0x34] ;  /* 0x00003408ff037984 */ /* 0x002e620008000800 */
[----:B--2---:R-:W2:Y:S03]  /*0330*/  LDC.64 R6, c[0x0][0x238] ;  /* 0x00008e00ff067b82 */ /* 0x004ea60000000a00 */
[----:B------:R-:W3:Y:S01]  /*0340*/  LDS R2, [UR8+0x1c] ;  /* 0x00001c08ff027984 */ /* 0x000ee20008000800 */
[C---:B--2---:R-:W-:Y:S01]  /*0350*/  SHF.L.U64.HI R7, R6.reuse, 0x1, R7 ;  /* 0x0000000106077819 */ /* 0x044fe20000010207 */
[----:B------:R-:W-:-:S03]  /*0360*/  IMAD.SHL.U32 R6, R6, 0x2, RZ ;  /* 0x0000000206067824 */ /* 0x000fc600078e00ff */
[--C-:B------:R-:W-:Y:S02]  /*0370*/  SHF.R.U32.HI R9, RZ, 0x4, R7.reuse ;  /* 0x00000004ff097819 */ /* 0x100fe40000011607 */
[----:B------:R-:W-:-:S05]  /*0380*/  SHF.R.U64 R6, R6, 0x4, R7 ;  /* 0x0000000406067819 */ /* 0x000fca0000001207 */
[----:B------:R4:W-:Y:S01]  /*0390*/  STS [UR8+0xc], R6 ;  /* 0x00000c06ff007988 */ /* 0x0009e20008000808 */
[----:B-1----:R-:W-:Y:S02]  /*03a0*/  LOP3.LUT R3, R3, 0x7, RZ, 0xb8, !PT ;  /* 0x0000000703037812 */ /* 0x002fe400078eb8ff */
[----:B---3--:R-:W-:-:S03]  /*03b0*/  LOP3.LUT R2, R2, 0xf, R9, 0xb8, !PT ;  /* 0x0000000f02027812 */ /* 0x008fc600078eb809 */
[----:B------:R4:W-:Y:S04]  /*03c0*/  STS [UR8+0x34], R3 ;  /* 0x00003403ff007988 */ /* 0x0009e80008000808 */
[----:B------:R4:W-:Y:S02]  /*03d0*/  STS [UR8+0x1c], R2 ;  /* 0x00001c02ff007988 */ /* 0x0009e40008000808 */
.L_x_5:
[----:B------:R-:W-:Y:S05]  /*03e0*/  BSYNC B0 ;  /* 0x0000000000007941 */ /* 0x000fea0003800000 */
.L_x_4:
[----:B------:R-:W-:Y:S04]  /*03f0*/  BSSY B1, `(.L_x_6) ;  /* 0x000001b000017945 */ /* 0x000fe80003800000 */
[----:B------:R-:W-:Y:S01]  /*0400*/  BSSY B0, `(.L_x_7) ;  /* 0x0000016000007945 */ /* 0x000fe20003800000 */
[----:B--2---:R-:W-:-:S03]  /*0410*/  IMAD.MOV.U32 R7, RZ, RZ, RZ ;  /* 0x000000ffff077224 */ /* 0x004fc600078e00ff */
[----:B------:R-:W-:Y:S05]  /*0420*/  @P2 BRA `(.L_x_8) ;  /* 0x0000000000202947 */ /* 0x000fea0003800000 */
[----:B-1--4-:R-:W1:Y:S02]  /*0430*/  LDS R2, [UR8+0x34] ;  /* 0x00003408ff027984 */ /* 0x012e640008000800 */
[----:B-1----:R-:W-:-:S05]  /*0440*/  LOP3.LUT R2, R2, 0x38, RZ, 0xb8, !PT ;  /* 0x0000003802027812 */ /* 0x002fca00078eb8ff */
[----:B------:R1:W-:Y:S01]  /*0450*/  STS [UR8+0x34], R2 ;  /* 0x00003402ff007988 */ /* 0x0003e20008000808 */
[----:B------:R-:W-:Y:S05]  /*0460*/  @P2 BRA `(.L_x_9) ;  /* 0x0000000000202947 */ /* 0x000fea0003800000 */
[----:B-1----:R-:W1:Y:S01]  /*0470*/  LDS R2, [UR8+0x8] ;  /* 0x00000808ff027984 */ /* 0x002e620008000800 */
[----:B------:R-:W-:-:S05]  /*0480*/  IMAD.MOV.U32 R3, RZ, RZ, 0x780 ;  /* 0x00000780ff037424 */ /* 0x000fca00078e00ff */
[----:B-1----:R-:W-:-:S05]  /*0490*/  LOP3.LUT R2, R2, 0x500, R3, 0xd8, !PT ;  /* 0x0000050002027812 */ /* 0x002fca00078ed803 */
[----:B------:R2:W-:Y:S02]  /*04a0*/  STS [UR8+0x8], R2 ;  /* 0x00000802ff007988 */ /* 0x0005e40008000808 */
.L_x_8:
[----:B------:R-:W-:Y:S05]  /*04b0*/  @P2 BRA `(.L_x_10) ;  /* 0x0000000000282947 */ /* 0x000fea0003800000 */
[----:B-12-4-:R-:W1:Y:S02]  /*04c0*/  LDS R2, [UR8+0x8] ;  /* 0x00000808ff027984 */ /* 0x016e640008000800 */
[----:B-1----:R-:W-:-:S05]  /*04d0*/  LOP3.LUT R2, R2, 0x1800, RZ, 0xb8, !PT ;  /* 0x0000180002027812 */ /* 0x002fca00078eb8ff */
[----:B------:R2:W-:Y:S02]  /*04e0*/  STS [UR8+0x8], R2 ;  /* 0x00000802ff007988 */ /* 0x0005e40008000808 */
.L_x_9:
[----:B------:R-:W-:Y:S05]  /*04f0*/  @P2 BREAK B0 ;  /* 0x0000000000002942 */ /* 0x000fea0003800000 */
[----:B------:R-:W-:Y:S05]  /*0500*/  @P2 BRA `(.L_x_11) ;  /* 0x0000000000242947 */ /* 0x000fea0003800000 */
[----:B------:R-:W3:Y:S01]  /*0510*/  LDS R3, [UR8+0x8] ;  /* 0x00000808ff037984 */ /* 0x000ee20008000800 */
[----:B-12---:R-:W-:-:S05]  /*0520*/  IMAD.MOV.U32 R2, RZ, RZ, 0x6000 ;  /* 0x00006000ff027424 */ /* 0x006fca00078e00ff */
[----:B---3--:R-:W-:-:S04]  /*0530*/  LOP3.LUT R2, R3, 0x6000, R2, 0xd8, !PT ;  /* 0x0000600003027812 */ /* 0x008fc800078ed802 */
[----:B------:R-:W-:-:S05]  /*0540*/  LOP3.LUT R2, R2, 0x400000, RZ, 0xb8, !PT ;  /* 0x0040000002027812 */ /* 0x000fca00078eb8ff */
[----:B------:R3:W-:Y:S02]  /*0550*/  STS [UR8+0x8], R2 ;  /* 0x00000802ff007988 */ /* 0x0007e40008000808 */
.L_x_10:
[----:B------:R-:W-:Y:S05]  /*0560*/  BSYNC B0 ;  /* 0x0000000000007941 */ /* 0x000fea0003800000 */
.L_x_7:
[----:B-1234-:R-:W1:Y:S02]  /*0570*/  @!P2 LDS R2, [UR8+0x8] ;  /* 0x00000808ff02a984 */ /* 0x01ee640008000800 */
[----:B-1----:R-:W-:-:S05]  /*0580*/  @!P2 LOP3.LUT R2, R2, 0x8000, RZ, 0xb8, !PT ;  /* 0x000080000202a812 */ /* 0x002fca00078eb8ff */
[----:B------:R3:W-:Y:S02]  /*0590*/  @!P2 STS [UR8+0x8], R2 ;  /* 0x00000802ff00a988 */ /* 0x0007e40008000808 */
.L_x_11:
[----:B------:R-:W-:Y:S05]  /*05a0*/  BSYNC B1 ;  /* 0x0000000000017941 */ /* 0x000fea0003800000 */
.L_x_6:
[----:B------:R-:W-:Y:S05]  /*05b0*/  WARPSYNC.ALL ;  /* 0x0000000000007948 */ /* 0x000fea0003800000 */
[----:B------:R-:W4:Y:S02]  /*05c0*/  LDC R6, c[0x0][0x22c] ;  /* 0x00008b00ff067b82 */ /* 0x000f240000000800 */
[----:B----4-:R-:W-:Y:S01]  /*05d0*/  VIADD R6, R6, 0xffffffff ;  /* 0xffffffff06067836 */ /* 0x010fe20000000000 */
[----:B------:R-:W-:Y:S06]  /*05e0*/  @P0 BRA `(.L_x_12) ;  /* 0x0000000000280947 */ /* 0x000fec0003800000 */
[----:B-123--:R-:W1:Y:S01]  /*05f0*/  S2R R2, SR_LANEID ;  /* 0x0000000000027919 */ /* 0x00ee620000000000 */
[----:B------:R-:W-:Y:S05]  /*0600*/  WARPSYNC.ALL ;  /* 0x0000000000007948 */ /* 0x000fea0003800000 */
[----:B-1----:R-:W-:-:S05]  /*0610*/  IMAD.SHL.U32 R8, R2, 0x4, RZ ;  /* 0x0000000402087824 */ /* 0x002fca00078e00ff */
[----:B------:R-:W1:Y:S01]  /*0620*/  LDS R9, [R8+UR8] ;  /* 0x0000000808097984 */ /* 0x000e620008000800 */
[----:B------:R-:W-:-:S05]  /*0630*/  IADD3 R2, P1, R8, UR20, RZ ;  /* 0x0000001408027c10 */ /* 0x000fca000ff3e0ff */
[----:B------:R-:W-:-:S05]  /*0640*/  IMAD.X R3, RZ, RZ, UR21, P1 ;  /* 0x00000015ff037e24 */ /* 0x000fca00088e06ff */
[----:B-1----:R4:W5:Y:S01]  /*0650*/  ATOMG.E.EXCH.STRONG.GPU PT, RZ, [R2], R9 ;  /* 0x0000000902ff73a8 */ /* 0x00296200041ee100 */
[----:B------:R-:W-:-:S04]  /*0660*/  DEPBAR {5,4,3,2,1,0} ;  /* 0x0000003f0000791a */ /* 0x000fc80000000000 */
[----:B------:R4:W-:Y:S01]  /*0670*/  UTMACCTL.IV [UR20] ;  /* 0x00000000140079b9 */ /* 0x0009e20008000000 */
[----:B------:R-:W-:Y:S01]  /*0680*/  NOP ;  /* 0x0000000000007918 */ /* 0x000fe20000000000 */
.L_x_12:
[----:B------:R-:W-:Y:S05]  /*0690*/  @P0 BRA `(.L_x_13) ;  /* 0x00000000000c0947 */ /* 0x000fea0003800000 */
[----:B------:R0:W-:Y:S01]  /*06a0*/  UTMACMDFLUSH ;  /* 0x00000000000079b7 */ /* 0x0001e20000000000 */
[----:B------:R-:W-:Y:S05]  /*06b0*/  @P0 BRA `(.L_x_13) ;  /* 0x0000000000040947 */ /* 0x000fea0003800000 */
[----:B------:R-:W-:-:S04]  /*06c0*/  DEPBAR.LE SB0, 0x0 ;  /* 0x000080000000791a */ /* 0x000fc80000000000 */
.L_x_13:
[----:B------:R-:W-:Y:S05]  /*06d0*/  WARPSYNC.ALL ;  /* 0x0000000000007948 */ /* 0x000fea0003800000 */
[----:B-----5:R-:W-:Y:S06]  /*06e0*/  BAR.SYNC.DEFER_BLOCKING 0x0 ;  /* 0x0000000000007b1d */ /* 0x020fec0000010000 */
[----:B------:R-:W-:Y:S02]  /*06f0*/  BSSY B1, `(.L_x_14) ;  /* 0x000000b000017945 */ /* 0x000fe40003800000 */
[----:B------:R-:W-:Y:S06]  /*0700*/  BAR.SYNC.DEFER_BLOCKING 0x0 ;  /* 0x0000000000007b1d */ /* 0x000fec0000010000 */
[----:B------:R5:W-:Y:S01]  /*0710*/  @!P0 STS [R10], RZ ;  /* 0x000000ff0a008388 */ /* 0x000be20000000800 */
[----:B------:R-:W-:Y:S01]  /*0720*/  NOP ;  /* 0x0000000000007918 */ /* 0x000fe20000000000 */
[----:B------:R-:W-:Y:S05]  /*0730*/  @P2 BRA `(.L_x_15) ;  /* 0x0000000000182947 */ /* 0x000fea0003800000 */
[----:B-1234-:R-:W1:Y:S01]  /*0740*/  LDS R2, [UR8+0x8] ;  /* 0x00000808ff027984 */ /* 0x01ee620008000800 */
[----:B------:R-:W2:Y:S01]  /*0750*/  LDC.64 R8, c[0x0][0x218] ;  /* 0x00008600ff087b82 */ /* 0x000ea20000000a00 */
[----:B------:R-:W-:Y:S02]  /*0760*/  IMAD.MOV.U32 R3, RZ, RZ, 0x70 ;  /* 0x00000070ff037424 */ /* 0x000fe400078e00ff */
[----:B--2---:R2:W-:Y:S03]  /*0770*/  STS.64 [UR8], R8 ;  /* 0x00000008ff007988 */ /* 0x0045e60008000a08 */
[----:B-1----:R-:W-:-:S05]  /*0780*/  LOP3.LUT R2, R2, 0x10, R3, 0xd8, !PT ;  /* 0x0000001002027812 */ /* 0x002fca00078ed803 */
[----:B------:R2:W-:Y:S02]  /*0790*/  STS [UR8+0x8], R2 ;  /* 0x00000802ff007988 */ /* 0x0005e40008000808 */
.L_x_15:
[----:B----4-:R-:W-:Y:S05]  /*07a0*/  BSYNC B1 ;  /* 0x0000000000017941 */ /* 0x010fea0003800000 */
.L_x_14:
[----:B------:R-:W-:Y:S04]  /*07b0*/  BSSY B1, `(.L_x_16) ;  /* 0x000000a000017945 */ /* 0x000fe80003800000 */
[----:B------:R-:W-:Y:S05]  /*07c0*/  @P2 BRA `(.L_x_17) ;  /* 0x0000000000202947 */ /* 0x000fea0003800000 */
[----:B-123--:R-:W1:Y:S01]  /*07d0*/  LDS R2, [UR8+0x34] ;  /* 0x00003408ff027984 */ /* 0x00ee620008000800 */
[----:B------:R-:W-:Y:S02]  /*07e0*/  IMAD.MOV.U32 R9, RZ, RZ, 0x3f000000 ;  /* 0x3f000000ff097424 */ /* 0x000fe400078e00ff */
[----:B------:R-:W-:Y:S01]  /*07f0*/  @!P2 IMAD.MOV.U32 R3, RZ, RZ, 0x3f ;  /* 0x0000003fff03a424 */ /* 0x000fe200078e00ff */
[----:B------:R-:W2:Y:S02]  /*0800*/  @!P2 LDS R8, [UR8+0x38] ;  /* 0x00003808ff08a984 */ /* 0x000ea40008000800 */
[----:B-1----:R-:W-:Y:S02]  /*0810*/  LOP3.LUT R2, R2, 0xff000000, R9, 0xb8, !PT ;  /* 0xff00000002027812 */ /* 0x002fe400078eb809 */
[----:B--2---:R-:W-:-:S03]  /*0820*/  @!P2 LOP3.LUT R3, R8, 0xff, R3, 0xb8, !PT ;  /* 0x000000ff0803a812 */ /* 0x004fc600078eb803 */
[----:B------:R4:W-:Y:S04]  /*0830*/  STS [UR8+0x34], R2 ;  /* 0x00003402ff007988 */ /* 0x0009e80008000808 */
[----:B------:R4:W-:Y:S02]  /*0840*/  @!P2 STS [UR8+0x38], R3 ;  /* 0x00003803ff00a988 */ /* 0x0009e40008000808 */
.L_x_17:
[----:B------:R-:W-:Y:S05]  /*0850*/  BSYNC B1 ;  /* 0x0000000000017941 */ /* 0x000fea0003800000 */
.L_x_16:
[----:B------:R-:W-:Y:S04]  /*0860*/  BSSY B1, `(.L_x_18) ;  /* 0x0000004000017945 */ /* 0x000fe80003800000 */
[----:B------:R-:W-:Y:S05]  /*0870*/  @P2 BRA `(.L_x_19) ;  /* 0x0000000000082947 */ /* 0x000fea0003800000 */
[----:B------:R1:W-:Y:S04]  /*0880*/  STS [UR8+0x24], R11 ;  /* 0x0000240bff007988 */ /* 0x0003e80008000808 */
[----:B------:R1:W-:Y:S02]  /*0890*/  STS [UR8+0x20], R6 ;  /* 0x00002006ff007988 */ /* 0x0003e40008000808 */
.L_x_19:
[----:B------:R-:W-:Y:S05]  /*08a0*/  BSYNC B1 ;  /* 0x0000000000017941 */ /* 0x000fea0003800000 */
.L_x_18:
[----:B------:R-:W-:Y:S04]  /*08b0*/  BSSY B1, `(.L_x_20) ;  /* 0x000000e000017945 */ /* 0x000fe80003800000 */
[----:B------:R-:W-:Y:S05]  /*08c0*/  @P2 BRA `(.L_x_21) ;  /* 0x0000000000302947 */ /* 0x000fea0003800000 */
[----:B----4-:R-:W4:Y:S01]  /*08d0*/  LDS R3, [UR8+0x34] ;  /* 0x00003408ff037984 */ /* 0x010f220008000800 */
[----:B--2---:R-:W2:Y:S03]  /*08e0*/  LDC.64 R8, c[0x0][0x240] ;  /* 0x00009000ff087b82 */ /* 0x004ea60000000a00 */
[----:B-1-3--:R-:W1:Y:S01]  /*08f0*/  LDS R2, [UR8+0x1c] ;  /* 0x00001c08ff027984 */ /* 0x00ae620008000800 */
[C---:B--2---:R-:W-:Y:S01]  /*0900*/  SHF.L.U64.HI R9, R8.reuse, 0x1, R9 ;  /* 0x0000000108097819 */ /* 0x044fe20000010209 */
[----:B------:R-:W-:-:S03]  /*0910*/  IMAD.SHL.U32 R8, R8, 0x2, RZ ;  /* 0x0000000208087824 */ /* 0x000fc600078e00ff */
[--C-:B------:R-:W-:Y:S02]  /*0920*/  SHF.R.U32.HI R11, RZ, 0x4, R9.reuse ;  /* 0x00000004ff0b7819 */ /* 0x100fe40000011609 */
[----:B------:R-:W-:-:S05]  /*0930*/  SHF.R.U64 R8, R8, 0x4, R9 ;  /* 0x0000000408087819 */ /* 0x000fca0000001209 */
[----:B------:R2:W-:Y:S01]  /*0940*/  STS [UR8+0xc], R8 ;  /* 0x00000c08ff007988 */ /* 0x0005e20008000808 */
[----:B----4-:R-:W-:Y:S02]  /*0950*/  LOP3.LUT R3, R3, 0x7, RZ, 0xb8, !PT ;  /* 0x0000000703037812 */ /* 0x010fe400078eb8ff */
[----:B-1----:R-:W-:-:S03]  /*0960*/  LOP3.LUT R2, R2, 0xf, R11, 0xb8, !PT ;  /* 0x0000000f02027812 */ /* 0x002fc600078eb80b */
[----:B------:R2:W-:Y:S04]  /*0970*/  STS [UR8+0x34], R3 ;  /* 0x00003403ff007988 */ /* 0x0005e80008000808 */
[----:B------:R2:W-:Y:S02]  /*0980*/  STS [UR8+0x1c], R2 ;  /* 0x00001c02ff007988 */ /* 0x0005e40008000808 */
.L_x_21:
[----:B------:R-:W-:Y:S05]  /*0990*/  BSYNC B1 ;  /* 0x0000000000017941 */ /* 0x000fea0003800000 */
.L_x_20:
[----:B------:R-:W-:Y:S04]  /*09a0*/  BSSY B2, `(.L_x_22) ;  /* 0x000001a000027945 */ /* 0x000fe80003800000 */
[----:B------:R-:W-:Y:S04]  /*09b0*/  BSSY B1, `(.L_x_23) ;  /* 0x0000015000017945 */ /* 0x000fe80003800000 */
[----:B------:R-:W-:Y:S05]  /*09c0*/  @P2 BRA `(.L_x_24) ;  /* 0x0000000000202947 */ /* 0x000fea0003800000 */
[----:B-1234-:R-:W1:Y:S02]  /*09d0*/  LDS R2, [UR8+0x34] ;  /* 0x00003408ff027984 */ /* 0x01ee640008000800 */
[----:B-1----:R-:W-:-:S05]  /*09e0*/  LOP3.LUT R2, R2, 0x38, RZ, 0xb8, !PT ;  /* 0x0000003802027812 */ /* 0x002fca00078eb8ff */
[----:B------:R1:W-:Y:S01]  /*09f0*/  STS [UR8+0x34], R2 ;  /* 0x00003402ff007988 */ /* 0x0003e20008000808 */
[----:B------:R-:W-:Y:S05]  /*0a00*/  @P2 BRA `(.L_x_25) ;  /* 0x0000000000202947 */ /* 0x000fea0003800000 */
[----:B-1----:R-:W1:Y:S01]  /*0a10*/  LDS R2, [UR8+0x8] ;  /* 0x00000808ff027984 */ /* 0x002e620008000800 */
[----:B------:R-:W-:-:S05]  /*0a20*/  IMAD.MOV.U32 R3, RZ, RZ, 0x780 ;  /* 0x00000780ff037424 */ /* 0x000fca00078e00ff */
[----:B-1----:R-:W-:-:S05]  /*0a30*/  LOP3.LUT R2, R2, 0x500, R3, 0xd8, !PT ;  /* 0x0000050002027812 */ /* 0x002fca00078ed803 */
[----:B------:R1:W-:Y:S02]  /*0a40*/  STS [UR8+0x8], R2 ;  /* 0x00000802ff007988 */ /* 0x0003e40008000808 */
.L_x_24:
[----:B------:R-:W-:Y:S05]  /*0a50*/  @P2 BRA `(.L_x_26) ;  /* 0x0000000000282947 */ /* 0x000fea0003800000 */
[----:B-1234-:R-:W1:Y:S02]  /*0a60*/  LDS R2, [UR8+0x8] ;  /* 0x00000808ff027984 */ /* 0x01ee640008000800 */
[----:B-1----:R-:W-:-:S05]  /*0a70*/  LOP3.LUT R2, R2, 0x1800, RZ, 0xb8, !PT ;  /* 0x0000180002027812 */ /* 0x002fca00078eb8ff */
[----:B------:R2:W-:Y:S02]  /*0a80*/  STS [UR8+0x8], R2 ;  /* 0x00000802ff007988 */ /* 0x0005e40008000808 */
.L_x_25:
[----:B------:R-:W-:Y:S05]  /*0a90*/  @P2 BREAK B1 ;  /* 0x0000000000012942 */ /* 0x000fea0003800000 */
[----:B------:R-:W-:Y:S05]  /*0aa0*/  @P2 BRA `(.L_x_27) ;  /* 0x0000000000242947 */ /* 0x000fea0003800000 */
[----:B-12---:R-:W1:Y:S01]  /*0ab0*/  LDS R2, [UR8+0x8] ;  /* 0x00000808ff027984 */ /* 0x006e620008000800 */
[----:B------:R-:W-:-:S05]  /*0ac0*/  IMAD.MOV.U32 R3, RZ, RZ, 0x6000 ;  /* 0x00006000ff037424 */ /* 0x000fca00078e00ff */
[----:B-1----:R-:W-:-:S04]  /*0ad0*/  LOP3.LUT R2, R2, 0x6000, R3, 0xd8, !PT ;  /* 0x0000600002027812 */ /* 0x002fc800078ed803 */
[----:B------:R-:W-:-:S05]  /*0ae0*/  LOP3.LUT R2, R2, 0x400000, RZ, 0xb8, !PT ;  /* 0x0040000002027812 */ /* 0x000fca00078eb8ff */
[----:B------:R1:W-:Y:S02]  /*0af0*/  STS [UR8+0x8], R2 ;  /* 0x00000802ff007988 */ /* 0x0003e40008000808 */
.L_x_26:
[----:B------:R-:W-:Y:S05]  /*0b00*/  BSYNC B1 ;  /* 0x0000000000017941 */ /* 0x000fea0003800000 */
.L_x_23:
[----:B-1234-:R-:W1:Y:S02]  /*0b10*/  @!P2 LDS R2, [UR8+0x8] ;  /* 0x00000808ff02a984 */ /* 0x01ee640008000800 */
[----:B-1----:R-:W-:-:S05]  /*0b20*/  @!P2 LOP3.LUT R2, R2, 0x8000, RZ, 0xb8, !PT ;  /* 0x000080000202a812 */ /* 0x002fca00078eb8ff */
[----:B------:R3:W-:Y:S02]  /*0b30*/  @!P2 STS [UR8+0x8], R2 ;  /* 0x00000802ff00a988 */ /* 0x0007e40008000808 */
.L_x_27:
[----:B------:R-:W-:Y:S05]  /*0b40*/  BSYNC B2 ;  /* 0x0000000000027941 */ /* 0x000fea0003800000 */
.L_x_22:
[----:B------:R-:W-:Y:S05]  /*0b50*/  WARPSYNC.ALL ;  /* 0x0000000000007948 */ /* 0x000fea0003800000 */
[----:B------:R-:W-:-:S04]  /*0b60*/  UIADD3 UR23, UR4, 0x80, URZ ;  /* 0x0000008004177890 */ /* 0x000fc8000fffe03f */
[----:B------:R-:W-:-:S04]  /*0b70*/  UIADD3 UR22, UP0, UR23, UR48, URZ ;  /* 0x0000003017167290 */ /* 0x000fc8000ff1e03f */
[----:B------:R-:W-:Y:S01]  /*0b80*/  ULEA.HI.X.SX32 UR23, UR23, UR49, 0x1, UP0 ;  /* 0x0000003117177291 */ /* 0x000fe200080f0e3f */
[----:B------:R-:W-:Y:S11]  /*0b90*/  @P0 BRA `(.L_x_28) ;  /* 0x0000000000280947 */ /* 0x000ff60003800000 */
[----:B-123--:R-:W1:Y:S01]  /*0ba0*/  S2R R2, SR_LANEID ;  /* 0x0000000000027919 */ /* 0x00ee620000000000 */
[----:B------:R-:W-:Y:S05]  /*0bb0*/  WARPSYNC.ALL ;  /* 0x0000000000007948 */ /* 0x000fea0003800000 */
[----:B-1----:R-:W-:-:S05]  /*0bc0*/  IMAD.SHL.U32 R8, R2, 0x4, RZ ;  /* 0x0000000402087824 */ /* 0x002fca00078e00ff */
[----:B------:R-:W1:Y:S01]  /*0bd0*/  LDS R9, [R8+UR8] ;  /* 0x0000000808097984 */ /* 0x000e620008000800 */
[----:B------:R-:W-:-:S05]  /*0be0*/  IADD3 R2, P1, R8, UR22, RZ ;  /* 0x0000001608027c10 */ /* 0x000fca000ff3e0ff */
[----:B------:R-:W-:-:S05]  /*0bf0*/  IMAD.X R3, RZ, RZ, UR23, P1 ;  /* 0x00000017ff037e24 */ /* 0x000fca00088e06ff */
[----:B-1----:R4:W2:Y:S01]  /*0c00*/  ATOMG.E.EXCH.STRONG.GPU PT, RZ, [R2], R9 ;  /* 0x0000000902ff73a8 */ /* 0x0028a200041ee100 */
[----:B------:R-:W-:-:S04]  /*0c10*/  DEPBAR {5,4,3,2,1,0} ;  /* 0x0000003f0000791a */ /* 0x000fc80000000000 */
[----:B------:R4:W-:Y:S01]  /*0c20*/  UTMACCTL.IV [UR22] ;  /* 0x00000000160079b9 */ /* 0x0009e20008000000 */
[----:B------:R-:W-:Y:S01]  /*0c30*/  NOP ;  /* 0x0000000000007918 */ /* 0x000fe20000000000 */
.L_x_28:
[----:B------:R-:W-:Y:S05]  /*0c40*/  @P0 BRA `(.L_x_29) ;  /* 0x00000000000c0947 */ /* 0x000fea0003800000 */
[----:B------:R0:W-:Y:S01]  /*0c50*/  UTMACMDFLUSH ;  /* 0x00000000000079b7 */ /* 0x0001e20000000000 */
[----:B------:R-:W-:Y:S05]  /*0c60*/  @P0 BRA `(.L_x_29) ;  /* 0x0000000000040947 */ /* 0x000fea0003800000 */
[----:B------:R-:W-:-:S04]  /*0c70*/  DEPBAR.LE SB0, 0x0 ;  /* 0x000080000000791a */ /* 0x000fc80000000000 */
.L_x_29:
[----:B------:R-:W-:Y:S05]  /*0c80*/  WARPSYNC.ALL ;  /* 0x0000000000007948 */ /* 0x000fea0003800000 */
[----:B--2---:R-:W-:Y:S06]  /*0c90*/  BAR.SYNC.DEFER_BLOCKING 0x0 ;  /* 0x0000000000007b1d */ /* 0x004fec0000010000 */
[----:B------:R-:W-:Y:S02]  /*0ca0*/  BSSY B2, `(.L_x_30) ;  /* 0x000000b000027945 */ /* 0x000fe40003800000 */
[----:B------:R-:W-:Y:S06]  /*0cb0*/  BAR.SYNC.DEFER_BLOCKING 0x0 ;  /* 0x0000000000007b1d */ /* 0x000fec0000010000 */
[----:B------:R2:W-:Y:S01]  /*0cc0*/  @!P0 STS [R10], RZ ;  /* 0x000000ff0a008388 */ /* 0x0005e20000000800 */
[----:B------:R-:W-:Y:S01]  /*0cd0*/  NOP ;  /* 0x0000000000007918 */ /* 0x000fe20000000000 */
[----:B------:R-:W-:Y:S05]  /*0ce0*/  @P2 BRA `(.L_x_31) ;  /* 0x0000000000182947 */ /* 0x000fea0003800000 */
[----:B-1-34-:R-:W1:Y:S01]  /*0cf0*/  LDS R2, [UR8+0x8] ;  /* 0x00000808ff027984 */ /* 0x01ae620008000800 */
[----:B------:R-:W3:Y:S01]  /*0d00*/  LDC.64 R8, c[0x0][0x220] ;  /* 0x00008800ff087b82 */ /* 0x000ee20000000a00 */
[----:B------:R-:W-:Y:S02]  /*0d10*/  IMAD.MOV.U32 R3, RZ, RZ, 0x70 ;  /* 0x00000070ff037424 */ /* 0x000fe400078e00ff */
[----:B---3--:R3:W-:Y:S03]  /*0d20*/  STS.64 [UR8], R8 ;  /* 0x00000008ff007988 */ /* 0x0087e60008000a08 */
[----:B-1----:R-:W-:-:S05]  /*0d30*/  LOP3.LUT R2, R2, 0x10, R3, 0xd8, !PT ;  /* 0x0000001002027812 */ /* 0x002fca00078ed803 */
[----:B------:R3:W-:Y:S02]  /*0d40*/  STS [UR8+0x8], R2 ;  /* 0x00000802ff007988 */ /* 0x0007e40008000808 */
.L_x_31:
[----:B----4-:R-:W-:Y:S05]  /*0d50*/  BSYNC B2 ;  /* 0x0000000000027941 */ /* 0x010fea0003800000 */
.L_x_30:
[----:B------:R-:W-:Y:S04]  /*0d60*/  BSSY B3, `(.L_x_32) ;  /* 0x0000011000037945 */ /* 0x000fe80003800000 */
[----:B------:R-:W-:Y:S04]  /*0d70*/  BSSY B2, `(.L_x_33) ;  /* 0x000000e000027945 */ /* 0x000fe80003800000 */
[----:B------:R-:W-:Y:S05]  /*0d80*/  @P2 BRA `(.L_x_34) ;  /* 0x0000000000242947 */ /* 0x000fea0003800000 */
[----:B-1-3--:R-:W1:Y:S01]  /*0d90*/  LDS R2, [UR8+0x34] ;  /* 0x00003408ff027984 */ /* 0x00ae620008000800 */
[----:B------:R-:W-:-:S05]  /*0da0*/  IMAD.MOV.U32 R3, RZ, RZ, 0x3f000000 ;  /* 0x3f000000ff037424 */ /* 0x000fca00078e00ff */
[----:B-1----:R-:W-:-:S05]  /*0db0*/  LOP3.LUT R2, R2, 0xff000000, R3, 0xb8, !PT ;  /* 0xff00000002027812 */ /* 0x002fca00078eb803 */
[----:B------:R1:W-:Y:S01]  /*0dc0*/  STS [UR8+0x34], R2 ;  /* 0x00003402ff007988 */ /* 0x0003e20008000808 */
[----:B------:R-:W-:Y:S05]  /*0dd0*/  @P2 BRA `(.L_x_35) ;  /* 0x00000000001c2947 */ /* 0x000fea0003800000 */
[----:B-1----:R-:W1:Y:S01]  /*0de0*/  LDS R2, [UR8+0x38] ;  /* 0x00003808ff027984 */ /* 0x002e620008000800 */
[----:B------:R-:W-:-:S05]  /*0df0*/  IMAD.MOV.U32 R3, RZ, RZ, 0x7f ;  /* 0x0000007fff037424 */ /* 0x000fca00078e00ff */
[----:B-1----:R-:W-:-:S05]  /*0e00*/  LOP3.LUT R2, R2, 0xff, R3, 0xb8, !PT ;  /* 0x000000ff02027812 */ /* 0x002fca00078eb803 */
[----:B------:R4:W-:Y:S02]  /*0e10*/  STS [UR8+0x38], R2 ;  /* 0x00003802ff007988 */ /* 0x0009e40008000808 */
.L_x_34:
[----:B------:R-:W-:Y:S05]  /*0e20*/  @P2 BREAK B2 ;  /* 0x0000000000022942 */ /* 0x000fea0003800000 */
[----:B------:R-:W-:Y:S05]  /*0e30*/  @P2 BRA `(.L_x_36) ;  /* 0x00000000000c2947 */ /* 0x000fea0003800000 */
[----:B------:R1:W-:Y:S02]  /*0e40*/  STS [UR8+0x20], R6 ;  /* 0x00002006ff007988 */ /* 0x0003e40008000808 */
.L_x_35:
[----:B------:R-:W-:Y:S05]  /*0e50*/  BSYNC B2 ;  /* 0x0000000000027941 */ /* 0x000fea0003800000 */
.L_x_33:
[----:B------:R1:W-:Y:S02]  /*0e60*/  @!P2 STS [UR8+0x24], R5 ;  /* 0x00002405ff00a988 */ /* 0x0003e40008000808 */
.L_x_36:
[----:B------:R-:W-:Y:S05]  /*0e70*/  BSYNC B3 ;  /* 0x0000000000037941 */ /* 0x000fea0003800000 */
.L_x_32:
[----:B------:R-:W-:Y:S05]  /*0e80*/  WARPSYNC.ALL ;  /* 0x0000000000007948 */ /* 0x000fea0003800000 */
[----:B------:R-:W-:Y:S04]  /*0e90*/  BSSY B3, `(.L_x_37) ;  /* 0x000000e000037945 */ /* 0x000fe80003800000 */
[----:B------:R-:W-:Y:S05]  /*0ea0*/  @P2 BRA `(.L_x_38) ;  /* 0x0000000000302947 */ /* 0x000fea0003800000 */
[----:B------:R-:W5:Y:S01]  /*0eb0*/  LDS R3, [UR8+0x34] ;  /* 0x00003408ff037984 */ /* 0x000f620008000800 */
[----:B---3--:R-:W3:Y:S03]  /*0ec0*/  LDC.64 R8, c[0x0][0x248] ;  /* 0x00009200ff087b82 */ /* 0x008ee60000000a00 */
[----:B-1--4-:R-:W1:Y:S01]  /*0ed0*/  LDS R2, [UR8+0x1c] ;  /* 0x00001c08ff027984 */ /* 0x012e620008000800 */
[C---:B---3--:R-:W-:Y:S01]  /*0ee0*/  SHF.L.U64.HI R6, R8.reuse, 0x1, R9 ;  /* 0x0000000108067819 */ /* 0x048fe20000010209 */
[----:B------:R-:W-:-:S03]  /*0ef0*/  IMAD.SHL.U32 R5, R8, 0x2, RZ ;  /* 0x0000000208057824 */ /* 0x000fc600078e00ff */
[--C-:B------:R-:W-:Y:S02]  /*0f00*/  SHF.R.U32.HI R9, RZ, 0x4, R6.reuse ;  /* 0x00000004ff097819 */ /* 0x100fe40000011606 */
[----:B------:R-:W-:-:S05]  /*0f10*/  SHF.R.U64 R5, R5, 0x4, R6 ;  /* 0x0000000405057819 */ /* 0x000fca0000001206 */
[----:B------:R3:W-:Y:S01]  /*0f20*/  STS [UR8+0xc], R5 ;  /* 0x00000c05ff007988 */ /* 0x0007e20008000808 */
[----:B-----5:R-:W-:Y:S02]  /*0f30*/  LOP3.LUT R3, R3, 0x7, RZ, 0xb8, !PT ;  /* 0x0000000703037812 */ /* 0x020fe400078eb8ff */
[----:B-1----:R-:W-:-:S03]  /*0f40*/  LOP3.LUT R2, R2, 0xf, R9, 0xb8, !PT ;  /* 0x0000000f02027812 */ /* 0x002fc600078eb809 */
[----:B------:R3:W-:Y:S04]  /*0f50*/  STS [UR8+0x34], R3 ;  /* 0x00003403ff007988 */ /* 0x0007e80008000808 */
[----:B------:R3:W-:Y:S02]  /*0f60*/  STS [UR8+0x1c], R2 ;  /* 0x00001c02ff007988 */ /* 0x0007e40008000808 */
.L_x_38:
[----:B------:R-:W-:Y:S05]  /*0f70*/  BSYNC B3 ;  /* 0x0000000000037941 */ /* 0x000fea0003800000 */
.L_x_37:
[----:B------:R-:W-:Y:S04]  /*0f80*/  BSSY B3, `(.L_x_39) ;  /* 0x000001a000037945 */ /* 0x000fe80003800000 */
[----:B------:R-:W-:Y:S04]  /*0f90*/  BSSY B4, `(.L_x_40) ;  /* 0x0000015000047945 */ /* 0x000fe80003800000 */
[----:B------:R-:W-:Y:S05]  /*0fa0*/  @P2 BRA `(.L_x_41) ;  /* 0x0000000000202947 */ /* 0x000fea0003800000 */
[----:B-1-34-:R-:W1:Y:S02]  /*0fb0*/  LDS R2, [UR8+0x34] ;  /* 0x00003408ff027984 */ /* 0x01ae640008000800 */
[----:B-1----:R-:W-:-:S05]  /*0fc0*/  LOP3.LUT R2, R2, 0x38, RZ, 0xb8, !PT ;  /* 0x0000003802027812 */ /* 0x002fca00078eb8ff */
[----:B------:R1:W-:Y:S01]  /*0fd0*/  STS [UR8+0x34], R2 ;  /* 0x00003402ff007988 */ /* 0x0003e20008000808 */
[----:B------:R-:W-:Y:S05]  /*0fe0*/  @P2 BRA `(.L_x_42) ;  /* 0x0000000000202947 */ /* 0x000fea0003800000 */
[----:B-1----:R-:W1:Y:S01]  /*0ff0*/  LDS R2, [UR8+0x8] ;  /* 0x00000808ff027984 */ /* 0x002e620008000800 */
[----:B------:R-:W-:-:S05]  /*1000*/  IMAD.MOV.U32 R3, RZ, RZ, 0x780 ;  /* 0x00000780ff037424 */ /* 0x000fca00078e00ff */
[----:B-1----:R-:W-:-:S05]  /*1010*/  LOP3.LUT R2, R2, 0x500, R3, 0xd8, !PT ;  /* 0x0000050002027812 */ /* 0x002fca00078ed803 */
[----:B------:R1:W-:Y:S02]  /*1020*/  STS [UR8+0x8], R2 ;  /* 0x00000802ff007988 */ /* 0x0003e40008000808 */
.L_x_41:
[----:B------:R-:W-:Y:S05]  /*1030*/  @P2 BRA `(.L_x_43) ;  /* 0x0000000000282947 */ /* 0x000fea0003800000 */
[----:B-1-34-:R-:W1:Y:S02]  /*1040*/  LDS R2, [UR8+0x8] ;  /* 0x00000808ff027984 */ /* 0x01ae640008000800 */
[----:B-1----:R-:W-:-:S05]  /*1050*/  LOP3.LUT R2, R2, 0x1800, RZ, 0xb8, !PT ;  /* 0x0000180002027812 */ /* 0x002fca00078eb8ff */
[----:B------:R3:W-:Y:S02]  /*1060*/  STS [UR8+0x8], R2 ;  /* 0x00000802ff007988 */ /* 0x0007e40008000808 */
.L_x_42:
[----:B------:R-:W-:Y:S05]  /*1070*/  @P2 BREAK B4 ;  /* 0x0000000000042942 */ /* 0x000fea0003800000 */
[----:B------:R-:W-:Y:S05]  /*1080*/  @P2 BRA `(.L_x_44) ;  /* 0x0000000000242947 */ /* 0x000fea0003800000 */
[----:B-1-3--:R-:W1:Y:S01]  /*1090*/  LDS R2, [UR8+0x8] ;  /* 0x00000808ff027984 */ /* 0x00ae620008000800 */
[----:B------:R-:W-:-:S05]  /*10a0*/  IMAD.MOV.U32 R3, RZ, RZ, 0x6000 ;  /* 0x00006000ff037424 */ /* 0x000fca00078e00ff */
[----:B-1----:R-:W-:-:S04]  /*10b0*/  LOP3.LUT R2, R2, 0x6000, R3, 0xd8, !PT ;  /* 0x0000600002027812 */ /* 0x002fc800078ed803 */
[----:B------:R-:W-:-:S05]  /*10c0*/  LOP3.LUT R2, R2, 0x400000, RZ, 0xb8, !PT ;  /* 0x0040000002027812 */ /* 0x000fca00078eb8ff */
[----:B------:R1:W-:Y:S02]  /*10d0*/  STS [UR8+0x8], R2 ;  /* 0x00000802ff007988 */ /* 0x0003e40008000808 */
.L_x_43:
[----:B------:R-:W-:Y:S05]  /*10e0*/  BSYNC B4 ;  /* 0x0000000000047941 */ /* 0x000fea0003800000 */
.L_x_40:
[----:B-1-34-:R-:W1:Y:S02]  /*10f0*/  @!P2 LDS R2, [UR8+0x8] ;  /* 0x00000808ff02a984 */ /* 0x01ae640008000800 */
[----:B-1----:R-:W-:-:S05]  /*1100*/  @!P2 LOP3.LUT R2, R2, 0x8000, RZ, 0xb8, !PT ;  /* 0x000080000202a812 */ /* 0x002fca00078eb8ff */
[----:B------:R4:W-:Y:S02]  /*1110*/  @!P2 STS [UR8+0x8], R2 ;  /* 0x00000802ff00a988 */ /* 0x0009e40008000808 */
.L_x_44:
[----:B------:R-:W-:Y:S05]  /*1120*/  BSYNC B3 ;  /* 0x0000000000037941 */ /* 0x000fea0003800000 */
.L_x_39:
[----:B------:R-:W-:Y:S05]  /*1130*/  WARPSYNC.ALL ;  /* 0x0000000000007948 */ /* 0x000fea0003800000 */
[----:B------:R-:W-:Y:S01]  /*1140*/  UIADD3 UR4, UR4, 0x100, URZ ;  /* 0x0000010004047890 */ /* 0x000fe2000fffe03f */
[----:B------:R-:W-:Y:S01]  /*1150*/  ISETP.GE.AND P1, PT, R12, 0x1, PT ;  /* 0x000000010c00780c */ /* 0x000fe20003f26270 */
[----:B------:R-:W-:Y:S01]  /*1160*/  IMAD.MOV.U32 R88, RZ, RZ, RZ ;  /* 0x000000ffff587224 */ /* 0x000fe200078e00ff */
[----:B------:R-:W-:Y:S01]  /*1170*/  SHF.R.U32.HI R8, RZ, 0x5, R0 ;  /* 0x00000005ff087819 */ /* 0x000fe20000011600 */
[----:B------:R-:W-:-:S04]  /*1180*/  UIADD3 UR48, UP0, UR4, UR48, URZ ;  /* 0x0000003004307290 */ /* 0x000fc8000ff1e03f */
[----:B------:R-:W-:Y:S01]  /*1190*/  ULEA.HI.X.SX32 UR49, UR4, UR49, 0x1, UP0 ;  /* 0x0000003104317291 */ /* 0x000fe200080f0e3f */
[----:B------:R-:W-:Y:S11]  /*11a0*/  @P0 BRA `(.L_x_45) ;  /* 0x0000000000280947 */ /* 0x000ff60003800000 */
[----:B-1-34-:R-:W1:Y:S01]  /*11b0*/  S2R R2, SR_LANEID ;  /* 0x0000000000027919 */ /* 0x01ae620000000000 */
[----:B------:R-:W-:Y:S05]  /*11c0*/  WARPSYNC.ALL ;  /* 0x0000000000007948 */ /* 0x000fea0003800000 */
[----:B-1----:R-:W-:-:S05]  /*11d0*/  IMAD.SHL.U32 R6, R2, 0x4, RZ ;  /* 0x0000000402067824 */ /* 0x002fca00078e00ff */
[----:B------:R-:W1:Y:S01]  /*11e0*/  LDS R5, [R6+UR8] ;  /* 0x0000000806057984 */ /* 0x000e620008000800 */
[----:B------:R-:W-:-:S05]  /*11f0*/  IADD3 R2, P3, R6, UR48, RZ ;  /* 0x0000003006027c10 */ /* 0x000fca000ff7e0ff */
[----:B------:R-:W-:-:S05]  /*1200*/  IMAD.X R3, RZ, RZ, UR49, P3 ;  /* 0x00000031ff037e24 */ /* 0x000fca00098e06ff */
[----:B-1----:R1:W3:Y:S01]  /*1210*/  ATOMG.E.EXCH.STRONG.GPU PT, RZ, [R2], R5 ;  /* 0x0000000502ff73a8 */ /* 0x0022e200041ee100 */
[----:B------:R-:W-:-:S04]  /*1220*/  DEPBAR {5,4,3,2,1,0} ;  /* 0x0000003f0000791a */ /* 0x000fc80000000000 */
[----:B------:R1:W-:Y:S01]  /*1230*/  UTMACCTL.IV [UR48] ;  /* 0x00000000300079b9 */ /* 0x0003e20008000000 */
[----:B------:R-:W-:Y:S01]  /*1240*/  NOP ;  /* 0x0000000000007918 */ /* 0x000fe20000000000 */
.L_x_45:
[----:B------:R-:W-:Y:S05]  /*1250*/  @P0 BRA `(.L_x_46) ;  /* 0x00000000000c0947 */ /* 0x000fea0003800000 */
[----:B------:R0:W-:Y:S01]  /*1260*/  UTMACMDFLUSH ;  /* 0x00000000000079b7 */ /* 0x0001e20000000000 */
[----:B------:R-:W-:Y:S05]  /*1270*/  @P0 BRA `(.L_x_46) ;  /* 0x0000000000040947 */ /* 0x000fea0003800000 */
[----:B------:R-:W-:-:S04]  /*1280*/  DEPBAR.LE SB0, 0x0 ;  /* 0x000080000000791a */ /* 0x000fc80000000000 */
.L_x_46:
[----:B------:R-:W-:Y:S05]  /*1290*/  WARPSYNC.ALL ;  /* 0x0000000000007948 */ /* 0x000fea0003800000 */
[----:B---3--:R-:W-:Y:S01]  /*12a0*/  BAR.SYNC.DEFER_BLOCKING 0x0 ;  /* 0x0000000000007b1d */ /* 0x008fe20000010000 */
[----:B------:R-:W-:Y:S01]  /*12b0*/  R2UR UR50, R8 ;  /* 0x00000000083272ca */ /* 0x000fe200000e0000 */
[----:B------:R-:W-:Y:S01]  /*12c0*/  USHF.L.U32 UR51, UR52, 0x7, URZ ;  /* 0x0000000734337899 */ /* 0x000fe2000800063f */
[----:B------:R-:W-:Y:S01]  /*12d0*/  IMAD.MOV.U32 R89, RZ, RZ, RZ ;  /* 0x000000ffff597224 */ /* 0x000fe200078e00ff */
[----:B------:R-:W-:Y:S01]  /*12e0*/  USHF.L.U32 UR11, UR53, 0x7, URZ ;  /* 0x00000007350b7899 */ /* 0x000fe2000800063f */
[----:B------:R-:W-:Y:S01]  /*12f0*/  CS2R R90, SRZ ;  /* 0x00000000005a7805 */ /* 0x000fe2000001ff00 */
[----:B------:R-:W-:Y:S01]  /*1300*/  VOTEU.ALL UP0, P2 ;  /* 0x00000000003f7886 */ /* 0x000fe20001000000 */
[----:B------:R-:W-:Y:S01]  /*1310*/  UMOV UR4, 0x1 ;  /* 0x0000000100047882 */ /* 0x000fe20000000000 */
[----:B------:R-:W-:-:S02]  /*1320*/  CS2R R92, SRZ ;  /* 0x00000000005c7805 */ /* 0x000fc4000001ff00 */
[----:B------:R-:W-:Y:S02]  /*1330*/  CS2R R94, SRZ ;  /* 0x00000000005e7805 */ /* 0x000fe4000001ff00 */
[----:B------:R-:W-:Y:S01]  /*1340*/  CS2R R96, SRZ ;  /* 0x0000000000607805 */ /* 0x000fe2000001ff00 */
[----:B------:R-:W-:-:S04]  /*1350*/  @!UP0 UIADD3 UR4, -UR4, 0x100000, URZ ;  /* 0x0010000004048890 */ /* 0x000fc8000fffe13f */
[----:B------:R-:W-:Y:S02]  /*1360*/  @!UP0 USHF.L.U32 UR5, UR4, 0xb, URZ ;  /* 0x0000000b04058899 */ /* 0x000fe4000800063f */
[----:B------:R-:W-:Y:S01]  /*1370*/  @!UP0 USHF.L.U32 UR4, UR4, 0x1, URZ ;  /* 0x0000000104048899 */ /* 0x000fe2000800063f */
[----:B------:R-:W-:Y:S01]  /*1380*/  CS2R R98, SRZ ;  /* 0x0000000000627805 */ /* 0x000fe2000001ff00 */
[----:B------:R-:W-:Y:S01]  /*1390*/  VOTEU.ALL UP0, P2 ;  /* 0x00000000003f7886 */ /* 0x000fe20001000000 */
[----:B------:R-:W-:Y:S02]  /*13a0*/  CS2R R100, SRZ ;  /* 0x0000000000647805 */ /* 0x000fe4000001ff00 */
[----:B------:R-:W-:Y:S02]  /*13b0*/  CS2R R102, SRZ ;  /* 0x0000000000667805 */ /* 0x000fe4000001ff00 */
[----:B------:R-:W-:Y:S02]  /*13c0*/  CS2R R104, SRZ ;  /* 0x0000000000687805 */ /* 0x000fe4000001ff00 */
[----:B------:R-:W-:-:S02]  /*13d0*/  CS2R R106, SRZ ;  /* 0x00000000006a7805 */ /* 0x000fc4000001ff00 */
[----:B------:R-:W-:Y:S02]  /*13e0*/  CS2R R108, SRZ ;  /* 0x00000000006c7805 */ /* 0x000fe4000001ff00 */
[----:B------:R-:W-:Y:S02]  /*13f0*/  CS2R R110, SRZ ;  /* 0x00000000006e7805 */ /* 0x000fe4000001ff00 */
[----:B------:R-:W-:Y:S02]  /*1400*/  CS2R R112, SRZ ;  /* 0x0000000000707805 */ /* 0x000fe4000001ff00 */
[----:B------:R-:W-:Y:S02]  /*1410*/  CS2R R114, SRZ ;  /* 0x0000000000727805 */ /* 0x000fe4000001ff00 */
[----:B------:R-:W-:Y:S02]  /*1420*/  CS2R R116, SRZ ;  /* 0x0000000000747805 */ /* 0x000fe4000001ff00 */
[----:B------:R-:W-:Y:S01]  /*1430*/  CS2R R118, SRZ ;  /* 0x0000000000767805 */ /* 0x000fe2000001ff00 */
[----:B------:R-:W3:Y:S02]  /*1440*/  FENCE.VIEW.ASYNC.S ;  /* 0x00000000000073c6 */ /* 0x000ee40000000000 */
[----:B---3--:R3:W1:Y:S01]  /*1450*/  @!UP0 SYNCS.EXCH.64 URZ, [UR8+0x8000], UR4 ;  /* 0x00800004083f85b2 */ /* 0x0086620008000100 */
[----:B------:R-:W-:-:S02]  /*1460*/  CS2R R120, SRZ ;  /* 0x0000000000787805 */ /* 0x000fc4000001ff00 */
[----:B------:R-:W-:Y:S02]  /*1470*/  CS2R R122, SRZ ;  /* 0x00000000007a7805 */ /* 0x000fe4000001ff00 */
[----:B------:R-:W-:Y:S02]  /*1480*/  CS2R R124, SRZ ;  /* 0x00000000007c7805 */ /* 0x000fe4000001ff00 */
        /* <DEDUP_REMOVED lines=44> */
[----:B------:R-:W-:Y:S01]  /*1750*/  CS2R R86, SRZ ;  /* 0x0000000000567805 */ /* 0x000fe2000001ff00 */
[----:B-1----:R-:W-:Y:S06]  /*1760*/  @!P1 BRA `(.L_x_47) ;  /* 0x0000000800489947 */ /* 0x002fec0003800000 */
[----:B------:R-:W-:Y:S01]  /*1770*/  USHF.R.U32.HI UR12, URZ, 0x4, UR8 ;  /* 0x000000043f0c7899 */ /* 0x000fe20008011608 */
[----:B------:R-:W-:Y:S01]  /*1780*/  CS2R R88, SRZ ;  /* 0x0000000000587805 */ /* 0x000fe2000001ff00 */
[----:B------:R-:W-:Y:S01]  /*1790*/  UIADD3 UR6, UR8, 0x4000, URZ ;  /* 0x0000400008067890 */ /* 0x000fe2000fffe03f */
[----:B------:R-:W-:Y:S01]  /*17a0*/  CS2R R90, SRZ ;  /* 0x00000000005a7805 */ /* 0x000fe2000001ff00 */
[----:B------:R-:W-:Y:S01]  /*17b0*/  USGXT.U32 UR12, UR12, 0xe ;  /* 0x0000000e0c0c789a */ /* 0x000fe20008000000 */
[----:B------:R-:W-:Y:S01]  /*17c0*/  CS2R R92, SRZ ;  /* 0x00000000005c7805 */ /* 0x000fe2000001ff00 */
[----:B------:R-:W-:Y:S01]  /*17d0*/  USHF.R.U32.HI UR6, URZ, 0x4, UR6 ;  /* 0x000000043f067899 */ /* 0x000fe20008011606 */
[----:B------:R-:W-:Y:S01]  /*17e0*/  CS2R R94, SRZ ;  /* 0x00000000005e7805 */ /* 0x000fe2000001ff00 */
[----:B------:R-:W-:Y:S01]  /*17f0*/  UIADD3 UR7, UP0, UR12, 0x2, URZ ;  /* 0x000000020c077890 */ /* 0x000fe2000ff1e03f */
[----:B------:R-:W-:Y:S01]  /*1800*/  CS2R R96, SRZ ;  /* 0x0000000000607805 */ /* 0x000fe2000001ff00 */
[----:B------:R-:W-:Y:S01]  /*1810*/  USGXT.U32 UR6, UR6, 0xe ;  /* 0x0000000e0606789a */ /* 0x000fe20008000000 */
[----:B------:R-:W-:Y:S01]  /*1820*/  CS2R R98, SRZ ;  /* 0x0000000000627805 */ /* 0x000fe2000001ff00 */
[----:B---3--:R-:W-:Y:S01]  /*1830*/  UMOV UR4, URZ ;  /* 0x0000003f00047c82 */ /* 0x008fe20008000000 */
[----:B------:R-:W-:Y:S01]  /*1840*/  UMOV UR5, URZ ;  /* 0x0000003f00057c82 */ /* 0x000fe20008000000 */
[----:B------:R-:W-:Y:S01]  /*1850*/  UIADD3.X UR9, UR4, 0x40000040, URZ, UP0, !UPT ;  /* 0x4000004004097890 */ /* 0x000fe200087fe43f */
[----:B------:R-:W-:Y:S01]  /*1860*/  CS2R R100, SRZ ;  /* 0x0000000000647805 */ /* 0x000fe2000001ff00 */
[----:B------:R-:W-:Y:S01]  /*1870*/  UIADD3 UR10, UP0, UR6, 0x2000080, URZ ;  /* 0x02000080060a7890 */ /* 0x000fe2000ff1e03f */
[----:B------:R-:W-:-:S02]  /*1880*/  CS2R R102, SRZ ;  /* 0x0000000000667805 */ /* 0x000fc4000001ff00 */
[----:B------:R-:W-:Y:S02]  /*1890*/  CS2R R104, SRZ ;  /* 0x0000000000687805 */ /* 0x000fe4000001ff00 */
[----:B------:R-:W-:Y:S01]  /*18a0*/  CS2R R106, SRZ ;  /* 0x00000000006a7805 */ /* 0x000fe2000001ff00 */
[----:B------:R-:W-:Y:S01]  /*18b0*/  UIADD3.X UR13, UR5, 0x40000040, URZ, UP0, !UPT ;  /* 0x40000040050d7890 */ /* 0x000fe200087fe43f */
        /* <DEDUP_REMOVED lines=47> */
[----:B------:R-:W-:Y:S01]  /*1bb0*/  CS2R R74, SRZ ;  /* 0x00000000004a7805 */ /* 0x000fe2000001ff00 */
[----:B------:R-:W-:Y:S01]  /*1bc0*/  ULOP3.LUT UR14, UR6, 0x2000000, URZ, 0xfc, !UPT ;  /* 0x02000000060e7892 */ /* 0x000fe2000f8efc3f */
[----:B------:R-:W-:Y:S01]  /*1bd0*/  CS2R R76, SRZ ;  /* 0x00000000004c7805 */ /* 0x000fe2000001ff00 */
[----:B------:R-:W-:Y:S01]  /*1be0*/  UMOV UR4, UR7 ;  /* 0x0000000700047c82 */ /* 0x000fe20008000000 */
[----:B------:R-:W-:Y:S02]  /*1bf0*/  CS2R R78, SRZ ;  /* 0x00000000004e7805 */ /* 0x000fe4000001ff00 */
[----:B------:R-:W-:Y:S02]  /*1c00*/  CS2R R80, SRZ ;  /* 0x0000000000507805 */ /* 0x000fe4000001ff00 */
[----:B------:R-:W-:-:S02]  /*1c10*/  CS2R R82, SRZ ;  /* 0x0000000000527805 */ /* 0x000fc4000001ff00 */
[----:B------:R-:W-:Y:S02]  /*1c20*/  CS2R R84, SRZ ;  /* 0x0000000000547805 */ /* 0x000fe4000001ff00 */
[----:B------:R-:W-:Y:S01]  /*1c30*/  CS2R R86, SRZ ;  /* 0x0000000000567805 */ /* 0x000fe2000001ff00 */
[----:B------:R-:W-:Y:S01]  /*1c40*/  UMOV UR5, UR9 ;  /* 0x0000000900057c82 */ /* 0x000fe20008000000 */
[----:B------:R-:W-:Y:S01]  /*1c50*/  UMOV UR6, UR10 ;  /* 0x0000000a00067c82 */ /* 0x000fe20008000000 */
[----:B------:R-:W-:Y:S01]  /*1c60*/  UMOV UR7, UR13 ;  /* 0x0000000d00077c82 */ /* 0x000fe20008000000 */
[----:B------:R-:W-:Y:S02]  /*1c70*/  UIADD3.64 UR24, UR4, 0x2, URZ ;  /* 0x0000000204187897 */ /* 0x000fe4000fffe03f */
[----:B------:R-:W-:Y:S02]  /*1c80*/  UIADD3.64 UR28, UR4, 0x4, URZ ;  /* 0x00000004041c7897 */ /* 0x000fe4000fffe03f */
[----:B------:R-:W-:-:S02]  /*1c90*/  UIADD3.64 UR32, UR4, 0x1fe, URZ ;  /* 0x000001fe04207897 */ /* 0x000fc4000fffe03f */
[----:B------:R-:W-:Y:S02]  /*1ca0*/  UIADD3.64 UR36, UR4, 0x200, URZ ;  /* 0x0000020004247897 */ /* 0x000fe4000fffe03f */
[----:B------:R-:W-:Y:S02]  /*1cb0*/  UIADD3.64 UR40, UR4, 0x202, URZ ;  /* 0x0000020204287897 */ /* 0x000fe4000fffe03f */
[----:B------:R-:W-:Y:S02]  /*1cc0*/  UIADD3.64 UR44, UR4, 0x204, URZ ;  /* 0x00000204042c7897 */ /* 0x000fe4000fffe03f */
[----:B------:R-:W-:Y:S02]  /*1cd0*/  UIADD3.64 UR26, UR6, 0x80, URZ ;  /* 0x00000080061a7897 */ /* 0x000fe4000fffe03f */
[----:B------:R-:W-:Y:S01]  /*1ce0*/  UIADD3.64 UR30, UR6, 0x100, URZ ;  /* 0x00000100061e7897 */ /* 0x000fe2000fffe03f */
[----:B------:R-:W-:Y:S01]  /*1cf0*/  UMOV UR10, URZ ;  /* 0x0000003f000a7c82 */ /* 0x000fe20008000000 */
[----:B------:R-:W-:-:S10]  /*1d00*/  UMOV UR15, 0x40000040 ;  /* 0x40000040000f7882 */ /* 0x000fd40000000000 */
.L_x_49:
[----:B------:R-:W-:Y:S01]  /*1d10*/  BAR.SYNC.DEFER_BLOCKING 0x0 ;  /* 0x0000000000007b1d */ /* 0x000fe20000010000 */
[----:B----4-:R-:W-:Y:S01]  /*1d20*/  @!P2 IMAD.MOV.U32 R2, RZ, RZ, 0x8000 ;  /* 0x00008000ff02a424 */ /* 0x010fe200078e00ff */
[----:B------:R-:W-:Y:S02]  /*1d30*/  ELECT P0, URZ, PT ;  /* 0x00000000003f782f */ /* 0x000fe40003800000 */
[----:B------:R-:W-:Y:S02]  /*1d40*/  ELECT P1, URZ, PT ;  /* 0x00000000003f782f */ /* 0x000fe40003820000 */
[C---:B------:R-:W-:Y:S01]  /*1d50*/  ISETP.LT.U32.AND P0, PT, R4.reuse, 0x20, P0 ;  /* 0x000000200400780c */ /* 0x040fe20000701070 */
[----:B------:R-:W-:Y:S01]  /*1d60*/  ULOP3.LUT UR18, UR50, 0x1, URZ, 0xc0, !UPT ;  /* 0x0000000132127892 */ /* 0x000fe2000f8ec03f */
[----:B------:R-:W-:Y:S01]  /*1d70*/  ISETP.LT.U32.AND P1, PT, R4, 0x40, P1 ;  /* 0x000000400400780c */ /* 0x000fe20000f21070 */
[----:B------:R-:W-:Y:S01]  /*1d80*/  UMOV UR19, UR10 ;  /* 0x0000000a00137c82 */ /* 0x000fe20008000000 */
[----:B------:R-:W-:Y:S01]  /*1d90*/  UMOV UR13, 0x40000040 ;  /* 0x40000040000d7882 */ /* 0x000fe20000000000 */
[----:B------:R-:W-:-:S02]  /*1da0*/  ULEA UR16, UR18, UR8, 0xd ;  /* 0x0000000812107291 */ /* 0x000fc4000f8e683f */
[----:B------:R-:W-:-:S06]  /*1db0*/  ULEA UR18, UR18, UR51, 0x6 ;  /* 0x0000003312127291 */ /* 0x000fcc000f8e303f */
[----:B------:R-:W-:Y:S01]  /*1dc0*/  VOTEU.ANY UP0, P0 ;  /* 0x00000000003f7886 */ /* 0x000fe20000000100 */
[----:B------:R-:W-:Y:S01]  /*1dd0*/  VOTEU.ANY UP2, P0 ;  /* 0x00000000003f7886 */ /* 0x000fe20000040100 */
[----:B------:R-:W-:Y:S01]  /*1de0*/  VOTEU.ANY UP1, P1 ;  /* 0x00000000003f7886 */ /* 0x000fe20000820100 */
[----:B------:R-:W-:Y:S01]  /*1df0*/  VOTEU.ANY UP3, P1 ;  /* 0x00000000003f7886 */ /* 0x000fe20000860100 */
[----:B------:R1:W-:Y:S01]  /*1e00*/  @!P2 SYNCS.ARRIVE.TRANS64 RZ, [UR8+0x8000], R2 ;  /* 0x00800002ffffa9a7 */ /* 0x0003e20008000008 */
[----:B------:R3:W-:Y:S06]  /*1e10*/  MEMBAR.ALL.CTA ;  /* 0x0000000000007992 */ /* 0x0007ec0000008000 */
[----:B---3--:R-:W3:Y:S01]  /*1e20*/  FENCE.VIEW.ASYNC.S ;  /* 0x00000000000073c6 */ /* 0x008ee20000000000 */
[----:B------:R-:W-:Y:S01]  /*1e30*/  @UP0 UIADD3 UR9, UR8, 0x8000, URZ ;  /* 0x0000800008090890 */ /* 0x000fe2000fffe03f */
[----:B------:R-:W-:Y:S01]  /*1e40*/  @UP0 UMOV UR34, UR20 ;  /* 0x0000001400220c82 */ /* 0x000fe20008000000 */
[----:B------:R-:W-:Y:S01]  /*1e50*/  @UP0 UMOV UR35, UR21 ;  /* 0x0000001500230c82 */ /* 0x000fe20008000000 */
[----:B------:R-:W-:-:S02]  /*1e60*/  @UP1 UIADD3 UR16, UR16, 0x4000, URZ ;  /* 0x0000400010101890 */ /* 0x000fc4000fffe03f */
[----:B------:R-:W-:Y:S01]  /*1e70*/  @UP1 UIADD3 UR17, UR8, 0x8000, URZ ;  /* 0x0000800008111890 */ /* 0x000fe2000fffe03f */
[----:B-1----:R-:W-:Y:S01]  /*1e80*/  SHF.L.U32 R2, R7, 0x1f, RZ ;  /* 0x0000001f07027819 */ /* 0x002fe200000006ff */
[----:B------:R-:W-:Y:S01]  /*1e90*/  @UP1 UMOV UR38, UR22 ;  /* 0x0000001600261c82 */ /* 0x000fe20008000000 */
[----:B------:R-:W-:Y:S01]  /*1ea0*/  @UP1 UMOV UR39, UR23 ;  /* 0x0000001700271c82 */ /* 0x000fe20008000000 */
[----:B---3--:R-:W-:Y:S06]  /*1eb0*/  BAR.SYNC.DEFER_BLOCKING 0x0 ;  /* 0x0000000000007b1d */ /* 0x008fec0000010000 */
[----:B------:R1:W-:Y:S02]  /*1ec0*/  @UP2 UTMALDG.2D [UR8], [UR34] ;  /* 0x00000008220025b4 */ /* 0x0003e40008008000 */
[----:B------:R-:W-:Y:S06]  /*1ed0*/  BAR.SYNC.DEFER_BLOCKING 0x0 ;  /* 0x0000000000007b1d */ /* 0x000fec0000010000 */
[----:B------:R1:W-:Y:S02]  /*1ee0*/  @UP3 UTMALDG.2D [UR16], [UR38] ;  /* 0x00000010260035b4 */ /* 0x0003e40008008000 */
[----:B------:R-:W-:Y:S06]  /*1ef0*/  BAR.SYNC.DEFER_BLOCKING 0x0 ;  /* 0x0000000000007b1d */ /* 0x000fec0000010000 */
[----:B------:R-:W3:Y:S02]  /*1f00*/  SYNCS.PHASECHK.TRANS64.TRYWAIT P0, [UR8+0x8000], R2 ;  /* 0x00800002ff0075a7 */ /* 0x000ee40008000148 */
[----:B-1-3--:R-:W-:Y:S05]  /*1f10*/  @!P0 BRA `(.L_x_48) ;  /* 0x0000000800288947 */ /* 0x00afea0003800000 */
.L_x_50:
[----:B------:R-:W-:Y:S02]  /*1f20*/  WARPGROUP.DEPBAR.LE gsb0, 0x0 ;  /* 0x00008000000079c5 */ /* 0x000fe40000010000 */
[----:B------:R-:W-:Y:S01]  /*1f30*/  WARPGROUP.ARRIVE ;  /* 0x00000000000079c5 */ /* 0x000fe20000000000 */
[----:B------:R-:W-:Y:S01]  /*1f40*/  UMOV UR34, UR14 ;  /* 0x0000000e00227c82 */ /* 0x000fe20008000000 */
[----:B------:R-:W-:Y:S01]  /*1f50*/  UMOV UR35, UR15 ;  /* 0x0000000f00237c82 */ /* 0x000fe20008000000 */
[----:B------:R-:W-:Y:S01]  /*1f60*/  UMOV UR38, UR6 ;  /* 0x0000000600267c82 */ /* 0x000fe20008000000 */
[----:B------:R-:W-:Y:S01]  /*1f70*/  UMOV UR39, UR7 ;  /* 0x0000000700277c82 */ /* 0x000fe20008000000 */
[----:B------:R-:W-:Y:S01]  /*1f80*/  UMOV UR42, UR26 ;  /* 0x0000001a002a7c82 */ /* 0x000fe20008000000 */
[----:B------:R-:W-:Y:S01]  /*1f90*/  HGMMA.64x128x16.F32.BF16 R88, gdesc[UR12].tnspB, R88 ;  /* 0x41e000000c5879f0 */ /* 0x000fe20008701858 */
[----:B------:R-:W-:Y:S01]  /*1fa0*/  UMOV UR43, UR27 ;  /* 0x0000001b002b7c82 */ /* 0x000fe20008000000 */
[----:B------:R-:W1:Y:S01]  /*1fb0*/  LDC R2, c[0x0][0x230] ;  /* 0x00008c00ff027b82 */ /* 0x000e620000000800 */
[----:B------:R-:W-:Y:S01]  /*1fc0*/  UIADD3 UR10, UR10, 0x40, URZ ;  /* 0x000000400a0a7890 */ /* 0x000fe2000fffe03f */
[----:B------:R-:W-:Y:S01]  /*1fd0*/  LOP3.LUT R7, R7, 0x1, RZ, 0x3c, !PT ;  /* 0x0000000107077812 */ /* 0x000fe200078e3cff */
[----:B------:R-:W-:Y:S01]  /*1fe0*/  UMOV UR46, UR30 ;  /* 0x0000001e002e7c82 */ /* 0x000fe20008000000 */
[----:B------:R-:W-:-:S03]  /*1ff0*/  UMOV UR47, UR31 ;  /* 0x0000001f002f7c82 */ /* 0x000fc60008000000 */
[----:B-1----:R-:W-:-:S03]  /*2000*/  ISETP.LE.AND P0, PT, R2, UR10, PT ;  /* 0x0000000a02007c0c */ /* 0x002fc6000bf03270 */
[----:B------:R-:W-:-:S12]  /*2010*/  HGMMA.64x128x16.F32.BF16 R88, gdesc[UR4].tnspB, R88 ;  /* 0x41e00000045879f0 */ /* 0x000fd80008701858 */
[----:B------:R-:W-:-:S12]  /*2020*/  HGMMA.64x128x16.F32.BF16 R88, gdesc[UR24].tnspB, R88 ;  /* 0x41e00000185879f0 */ /* 0x000fd80008701858 */
[----:B------:R-:W-:-:S12]  /*2030*/  HGMMA.64x128x16.F32.BF16 R88, gdesc[UR28].tnspB, R88 ;  /* 0x41e000001c5879f0 */ /* 0x000fd80008701858 */
[----:B------:R-:W-:-:S12]  /*2040*/  HGMMA.64x128x16.F32.BF16 R24, gdesc[UR32].tnspB, R24 ;  /* 0x41e00000201879f0 */ /* 0x000fd80008701818 */
[----:B------:R-:W-:-:S12]  /*2050*/  HGMMA.64x128x16.F32.BF16 R24, gdesc[UR36].tnspB, R24 ;  /* 0x41e00000241879f0 */ /* 0x000fd80008701818 */
[----:B------:R-:W-:-:S12]  /*2060*/  HGMMA.64x128x16.F32.BF16 R24, gdesc[UR40].tnspB, R24 ;  /* 0x41e00000281879f0 */ /* 0x000fd80008701818 */
[----:B------:R-:W-:Y:S01]  /*2070*/  HGMMA.64x128x16.F32.BF16 R24, gdesc[UR44].tnspB, R24, gsb0 ;  /* 0x41e000002c1879f0 */ /* 0x000fe20008001818 */
[----:B------:R-:W-:Y:S05]  /*2080*/  @!P0 BRA `(.L_x_49) ;  /* 0xfffffffc00208947 */ /* 0x000fea000383ffff */
.L_x_47:
[C---:B----4-:R-:W-:Y:S01]  /*2090*/  IMAD.SHL.U32 R2, R0.reuse, 0x80, RZ ;  /* 0x0000008000027824 */ /* 0x050fe200078e00ff */
[----:B------:R-:W-:Y:S02]  /*20a0*/  WARPGROUP.DEPBAR.LE gsb0, 0x0 ;  /* 0x00008000000079c5 */ /* 0x000fe40000010000 */
[----:B------:R-:W-:Y:S01]  /*20b0*/  IMAD.SHL.U32 R3, R0, 0x10, RZ ;  /* 0x0000001000037824 */ /* 0x000fe200078e00ff */
[----:B------:R-:W-:Y:S01]  /*20c0*/  BAR.SYNC.DEFER_BLOCKING 0x0 ;  /* 0x0000000000007b1d */ /* 0x000fe20000010000 */
[----:B------:R-:W-:Y:S02]  /*20d0*/  LOP3.LUT R2, R2, 0x780, RZ, 0xc0, !PT ;  /* 0x0000078002027812 */ /* 0x000fe400078ec0ff */
[----:B------:R-:W-:Y:S02]  /*20e0*/  ELECT P0, URZ, PT ;  /* 0x00000000003f782f */ /* 0x000fe40003800000 */
[----:B------:R-:W-:Y:S01]  /*20f0*/  F2FP.BF16.F32.PACK_AB R88, R89, R88 ;  /* 0x000000585958723e */ /* 0x000fe200000010ff */
[----:B------:R-:W-:Y:S01]  /*2100*/  ULOP3.LUT UR50, UR50, 0x1, URZ, 0xc0, !UPT ;  /* 0x0000000132327892 */ /* 0x000fe2000f8ec03f */
[----:B------:R-:W-:Y:S01]  /*2110*/  LOP3.LUT R3, R2, 0x70, R3, 0xf8, !PT ;  /* 0x0000007002037812 */ /* 0x000fe200078ef803 */
[----:B------:R-:W-:Y:S01]  /*2120*/  UMOV UR14, UR11 ;  /* 0x0000000b000e7c82 */ /* 0x000fe20008000000 */
[----:B------:R-:W-:Y:S01]  /*2130*/  F2FP.BF16.F32.PACK_AB R89, R91, R90 ;  /* 0x0000005a5b59723e */ /* 0x000fe200000010ff */
[----:B------:R-:W-:Y:S01]  /*2140*/  ULEA UR12, UR50, UR8, 0xe ;  /* 0x00000008320c7291 */ /* 0x000fe2000f8e703f */
[----:B------:R-:W-:Y:S01]  /*2150*/  LOP3.LUT R3, R3, 0x10, R0, 0x78, !PT ;  /* 0x0000001003037812 */ /* 0x000fe200078e7800 */
[----:B------:R-:W-:Y:S01]  /*2160*/  IMAD.SHL.U32 R0, R0, 0x40, RZ ;  /* 0x0000004000007824 */ /* 0x000fe200078e00ff */
[----:B------:R-:W-:Y:S01]  /*2170*/  F2FP.BF16.F32.PACK_AB R120, R121, R120 ;  /* 0x000000787978723e */ /* 0x000fe200000010ff */
[----:B------:R-:W-:Y:S01]  /*2180*/  ULEA UR13, UR50, UR51, 0x6 ;  /* 0x00000033320d7291 */ /* 0x000fe2000f8e303f */
[----:B------:R-:W-:-:S02]  /*2190*/  F2FP.BF16.F32.PACK_AB R90, R93, R92 ;  /* 0x0000005c5d5a723e */ /* 0x000fc400000010ff */
[----:B------:R-:W-:Y:S02]  /*21a0*/  LOP3.LUT R0, R3, 0x1800, R0, 0xf8, !PT ;  /* 0x0000180003007812 */ /* 0x000fe400078ef800 */
[----:B------:R-:W-:Y:S02]  /*21b0*/  F2FP.BF16.F32.PACK_AB R91, R95, R94 ;  /* 0x0000005e5f5b723e */ /* 0x000fe400000010ff */
[C---:B------:R-:W-:Y:S01]  /*21c0*/  LOP3.LUT R3, R0.reuse, 0x20, RZ, 0x3c, !PT ;  /* 0x0000002000037812 */ /* 0x040fe200078e3cff */
[----:B------:R-:W-:Y:S01]  /*21d0*/  VIADD R2, R0, UR8 ;  /* 0x0000000800027c36 */ /* 0x000fe20008000000 */
[----:B------:R-:W-:Y:S02]  /*21e0*/  F2FP.BF16.F32.PACK_AB R121, R123, R122 ;  /* 0x0000007a7b79723e */ /* 0x000fe400000010ff */
[----:B------:R-:W-:Y:S01]  /*21f0*/  F2FP.BF16.F32.PACK_AB R24, R25, R24 ;  /* 0x000000181918723e */ /* 0x000fe200000010ff */
[----:B------:R-:W1:Y:S01]  /*2200*/  @!P2 SYNCS.CCTL.IV [UR8+0x8000] ;  /* 0x00800000ff00a9b1 */ /* 0x000e620008000008 */
[----:B------:R-:W-:Y:S01]  /*2210*/  F2FP.BF16.F32.PACK_AB R122, R125, R124 ;  /* 0x0000007c7d7a723e */ /* 0x000fe200000010ff */
[----:B------:R-:W-:Y:S01]  /*2220*/  VIADD R3, R3, UR8 ;  /* 0x0000000803037c36 */ /* 0x000fe20008000000 */
[----:B------:R-:W-:Y:S01]  /*2230*/  F2FP.BF16.F32.PACK_AB R123, R127, R126 ;  /* 0x0000007e7f7b723e */ /* 0x000fe200000010ff */
[----:B-1----:R-:W-:Y:S01]  /*2240*/  STSM.16.M88.4 [R2], R88 ;  /* 0x0000005802007844 */ /* 0x002fe20000000200 */
[----:B------:R-:W-:-:S02]  /*2250*/  F2FP.BF16.F32.PACK_AB R25, R27, R26 ;  /* 0x0000001a1b19723e */ /* 0x000fc400000010ff */
[----:B------:R-:W-:Y:S01]  /*2260*/  F2FP.BF16.F32.PACK_AB R56, R57, R56 ;  /* 0x000000383938723e */ /* 0x000fe200000010ff */
[----:B------:R-:W-:Y:S01]  /*2270*/  STSM.16.M88.4 [R2+0x4000], R120 ;  /* 0x0040007802007844 */ /* 0x000fe20000000200 */
[----:B------:R-:W-:Y:S02]  /*2280*/  F2FP.BF16.F32.PACK_AB R96, R97, R96 ;  /* 0x000000606160723e */ /* 0x000fe400000010ff */
[----:B------:R-:W-:Y:S02]  /*2290*/  F2FP.BF16.F32.PACK_AB R26, R29, R28 ;  /* 0x0000001c1d1a723e */ /* 0x000fe400000010ff */
[----:B------:R-:W-:Y:S02]  /*22a0*/  F2FP.BF16.F32.PACK_AB R27, R31, R30 ;  /* 0x0000001e1f1b723e */ /* 0x000fe400000010ff */
[----:B------:R-:W-:Y:S02]  /*22b0*/  F2FP.BF16.F32.PACK_AB R57, R59, R58 ;  /* 0x0000003a3b39723e */ /* 0x000fe400000010ff */
[----:B------:R-:W-:Y:S01]  /*22c0*/  ISETP.LT.U32.AND P0, PT, R4, 0x40, P0 ;  /* 0x000000400400780c */ /* 0x000fe20000701070 */
[----:B------:R-:W-:Y:S01]  /*22d0*/  STSM.16.M88.4 [R2+0x2000], R24 ;  /* 0x0020001802007844 */ /* 0x000fe20000000200 */
[----:B------:R-:W-:-:S02]  /*22e0*/  F2FP.BF16.F32.PACK_AB R97, R99, R98 ;  /* 0x000000626361723e */ /* 0x000fc400000010ff */
[----:B------:R-:W-:Y:S02]  /*22f0*/  F2FP.BF16.F32.PACK_AB R128, R129, R128 ;  /* 0x000000808180723e */ /* 0x000fe400000010ff */
[----:B------:R-:W-:Y:S02]  /*2300*/  F2FP.BF16.F32.PACK_AB R58, R61, R60 ;  /* 0x0000003c3d3a723e */ /* 0x000fe400000010ff */
[----:B------:R-:W-:Y:S02]  /*2310*/  F2FP.BF16.F32.PACK_AB R59, R63, R62 ;  /* 0x0000003e3f3b723e */ /* 0x000fe400000010ff */
[----:B------:R-:W-:Y:S02]  /*2320*/  LOP3.LUT R4, R0, 0x40, RZ, 0x3c, !PT ;  /* 0x0000004000047812 */ /* 0x000fe400078e3cff */
[----:B------:R-:W-:Y:S01]  /*2330*/  F2FP.BF16.F32.PACK_AB R98, R101, R100 ;  /* 0x000000646562723e */ /* 0x000fe200000010ff */
[----:B------:R-:W-:Y:S01]  /*2340*/  STSM.16.M88.4 [R2+0x6000], R56 ;  /* 0x0060003802007844 */ /* 0x000fe20000000200 */
[----:B------:R-:W-:Y:S01]  /*2350*/  F2FP.BF16.F32.PACK_AB R99, R103, R102 ;  /* 0x000000666763723e */ /* 0x000fe200000010ff */
[----:B------:R-:W-:Y:S01]  /*2360*/  VIADD R4, R4, UR8 ;  /* 0x0000000804047c36 */ /* 0x000fe20008000000 */
[----:B------:R-:W-:Y:S01]  /*2370*/  F2FP.BF16.F32.PACK_AB R129, R131, R130 ;  /* 0x000000828381723e */ /* 0x000fe200000010ff */
[----:B------:R-:W-:Y:S01]  /*2380*/  VOTEU.ANY UP0, P0 ;  /* 0x00000000003f7886 */ /* 0x000fe20000000100 */
[----:B------:R-:W-:Y:S01]  /*2390*/  F2FP.BF16.F32.PACK_AB R32, R33, R32 ;  /* 0x000000202120723e */ /* 0x000fe200000010ff */
[----:B------:R-:W-:Y:S01]  /*23a0*/  STSM.16.M88.4 [R3], R96 ;  /* 0x0000006003007844 */ /* 0x000fe20000000200 */
[----:B------:R-:W-:Y:S01]  /*23b0*/  F2FP.BF16.F32.PACK_AB R130, R133, R132 ;  /* 0x000000848582723e */ /* 0x000fe200000010ff */
[----:B------:R-:W-:Y:S01]  /*23c0*/  VOTEU.ANY UP1, P0 ;  /* 0x00000000003f7886 */ /* 0x000fe20000020100 */
[----:B------:R-:W-:Y:S01]  /*23d0*/  F2FP.BF16.F32.PACK_AB R131, R135, R134 ;  /* 0x000000868783723e */ /* 0x000fe200000010ff */
[----:B---3--:R-:W-:Y:S01]  /*23e0*/  @UP0 UMOV UR4, UR48 ;  /* 0x0000003000040c82 */ /* 0x008fe20008000000 */
[----:B------:R-:W-:Y:S01]  /*23f0*/  F2FP.BF16.F32.PACK_AB R33, R35, R34 ;  /* 0x000000222321723e */ /* 0x000fe200000010ff */
[----:B------:R-:W-:Y:S01]  /*2400*/  @UP0 UMOV UR5, UR49 ;  /* 0x0000003100050c82 */ /* 0x000fe20008000000 */
[----:B------:R-:W-:Y:S01]  /*2410*/  F2FP.BF16.F32.PACK_AB R64, R65, R64 ;  /* 0x000000404140723e */ /* 0x000fe200000010ff */
[----:B------:R-:W-:Y:S01]  /*2420*/  STSM.16.M88.4 [R3+0x4000], R128 ;  /* 0x0040008003007844 */ /* 0x000fe20000000200 */
[----:B------:R-:W-:-:S02]  /*2430*/  F2FP.BF16.F32.PACK_AB R104, R105, R104 ;  /* 0x000000686968723e */ /* 0x000fc400000010ff */
[----:B------:R-:W-:Y:S02]  /*2440*/  F2FP.BF16.F32.PACK_AB R34, R37, R36 ;  /* 0x000000242522723e */ /* 0x000fe400000010ff */
[----:B------:R-:W-:Y:S02]  /*2450*/  F2FP.BF16.F32.PACK_AB R35, R39, R38 ;  /* 0x000000262723723e */ /* 0x000fe400000010ff */
[----:B------:R-:W-:Y:S02]  /*2460*/  F2FP.BF16.F32.PACK_AB R65, R67, R66 ;  /* 0x000000424341723e */ /* 0x000fe400000010ff */
[----:B------:R-:W-:Y:S01]  /*2470*/  F2FP.BF16.F32.PACK_AB R105, R107, R106 ;  /* 0x0000006a6b69723e */ /* 0x000fe200000010ff */
[----:B------:R-:W-:Y:S01]  /*2480*/  STSM.16.M88.4 [R3+0x2000], R32 ;  /* 0x0020002003007844 */ /* 0x000fe20000000200 */
[----:B------:R-:W-:Y:S02]  /*2490*/  F2FP.BF16.F32.PACK_AB R136, R137, R136 ;  /* 0x000000888988723e */ /* 0x000fe400000010ff */
[----:B------:R-:W-:-:S02]  /*24a0*/  F2FP.BF16.F32.PACK_AB R66, R69, R68 ;  /* 0x000000444542723e */ /* 0x000fc400000010ff */
[----:B------:R-:W-:Y:S02]  /*24b0*/  F2FP.BF16.F32.PACK_AB R67, R71, R70 ;  /* 0x000000464743723e */ /* 0x000fe400000010ff */
[----:B------:R-:W-:Y:S02]  /*24c0*/  LOP3.LUT R0, R0, 0x60, RZ, 0x3c, !PT ;  /* 0x0000006000007812 */ /* 0x000fe400078e3cff */
[----:B------:R-:W-:Y:S01]  /*24d0*/  F2FP.BF16.F32.PACK_AB R106, R109, R108 ;  /* 0x0000006c6d6a723e */ /* 0x000fe200000010ff */
[----:B------:R-:W-:Y:S01]  /*24e0*/  STSM.16.M88.4 [R3+0x6000], R64 ;  /* 0x0060004003007844 */ /* 0x000fe20000000200 */
[----:B------:R-:W-:Y:S01]  /*24f0*/  F2FP.BF16.F32.PACK_AB R107, R111, R110 ;  /* 0x0000006e6f6b723e */ /* 0x000fe200000010ff */
[----:B------:R-:W-:Y:S01]  /*2500*/  VIADD R0, R0, UR8 ;  /* 0x0000000800007c36 */ /* 0x000fe20008000000 */
[----:B------:R-:W-:Y:S02]  /*2510*/  F2FP.BF16.F32.PACK_AB R137, R139, R138 ;  /* 0x0000008a8b89723e */ /* 0x000fe400000010ff */
[----:B------:R-:W-:Y:S01]  /*2520*/  F2FP.BF16.F32.PACK_AB R40, R41, R40 ;  /* 0x000000282928723e */ /* 0x000fe200000010ff */
[----:B------:R-:W-:Y:S01]  /*2530*/  STSM.16.M88.4 [R4], R104 ;  /* 0x0000006804007844 */ /* 0x000fe20000000200 */
[----:B------:R-:W-:-:S02]  /*2540*/  F2FP.BF16.F32.PACK_AB R138, R141, R140 ;  /* 0x0000008c8d8a723e */ /* 0x000fc400000010ff */
[----:B------:R-:W-:Y:S02]  /*2550*/  F2FP.BF16.F32.PACK_AB R139, R143, R142 ;  /* 0x0000008e8f8b723e */ /* 0x000fe400000010ff */
[----:B------:R-:W-:Y:S02]  /*2560*/  F2FP.BF16.F32.PACK_AB R41, R43, R42 ;  /* 0x0000002a2b29723e */ /* 0x000fe400000010ff */
[----:B------:R-:W-:Y:S01]  /*2570*/  F2FP.BF16.F32.PACK_AB R72, R73, R72 ;  /* 0x000000484948723e */ /* 0x000fe200000010ff */
[----:B------:R-:W-:Y:S01]  /*2580*/  STSM.16.M88.4 [R4+0x4000], R136 ;  /* 0x0040008804007844 */ /* 0x000fe20000000200 */
[----:B------:R-:W-:Y:S02]  /*2590*/  F2FP.BF16.F32.PACK_AB R112, R113, R112 ;  /* 0x000000707170723e */ /* 0x000fe400000010ff */
[----:B------:R-:W-:Y:S02]  /*25a0*/  F2FP.BF16.F32.PACK_AB R42, R45, R44 ;  /* 0x0000002c2d2a723e */ /* 0x000fe400000010ff */
[----:B------:R-:W-:-:S02]  /*25b0*/  F2FP.BF16.F32.PACK_AB R43, R47, R46 ;  /* 0x0000002e2f2b723e */ /* 0x000fc400000010ff */
[----:B------:R-:W-:Y:S02]  /*25c0*/  F2FP.BF16.F32.PACK_AB R73, R75, R74 ;  /* 0x0000004a4b49723e */ /* 0x000fe400000010ff */
[----:B------:R-:W-:Y:S01]  /*25d0*/  F2FP.BF16.F32.PACK_AB R113, R115, R114 ;  /* 0x000000727371723e */ /* 0x000fe200000010ff */
[----:B------:R-:W-:Y:S01]  /*25e0*/  STSM.16.M88.4 [R4+0x2000], R40 ;  /* 0x0020002804007844 */ /* 0x000fe20000000200 */
[----:B------:R-:W-:Y:S02]  /*25f0*/  F2FP.BF16.F32.PACK_AB R144, R145, R144 ;  /* 0x000000909190723e */ /* 0x000fe400000010ff */
[----:B------:R-:W-:Y:S02]  /*2600*/  F2FP.BF16.F32.PACK_AB R74, R77, R76 ;  /* 0x0000004c4d4a723e */ /* 0x000fe400000010ff */
[----:B------:R-:W-:Y:S02]  /*2610*/  F2FP.BF16.F32.PACK_AB R75, R79, R78 ;  /* 0x0000004e4f4b723e */ /* 0x000fe400000010ff */
[----:B------:R-:W-:-:S02]  /*2620*/  F2FP.BF16.F32.PACK_AB R114, R117, R116 ;  /* 0x000000747572723e */ /* 0x000fc400000010ff */
[----:B------:R-:W-:Y:S01]  /*2630*/  F2FP.BF16.F32.PACK_AB R115, R119, R118 ;  /* 0x000000767773723e */ /* 0x000fe200000010ff */
[----:B------:R-:W-:Y:S01]  /*2640*/  STSM.16.M88.4 [R4+0x6000], R72 ;  /* 0x0060004804007844 */ /* 0x000fe20000000200 */
[----:B------:R-:W-:Y:S02]  /*2650*/  F2FP.BF16.F32.PACK_AB R145, R147, R146 ;  /* 0x000000929391723e */ /* 0x000fe400000010ff */
[----:B------:R-:W-:Y:S01]  /*2660*/  F2FP.BF16.F32.PACK_AB R48, R49, R48 ;  /* 0x000000303130723e */ /* 0x000fe200000010ff */
[----:B------:R-:W-:Y:S01]  /*2670*/  STSM.16.M88.4 [R0], R112 ;  /* 0x0000007000007844 */ /* 0x000fe20000000200 */
[----:B------:R-:W-:Y:S02]  /*2680*/  F2FP.BF16.F32.PACK_AB R146, R149, R148 ;  /* 0x000000949592723e */ /* 0x000fe400000010ff */
[----:B------:R-:W-:Y:S02]  /*2690*/  F2FP.BF16.F32.PACK_AB R147, R151, R150 ;  /* 0x000000969793723e */ /* 0x000fe400000010ff */
[----:B------:R-:W-:-:S02]  /*26a0*/  F2FP.BF16.F32.PACK_AB R49, R51, R50 ;  /* 0x000000323331723e */ /* 0x000fc400000010ff */
[----:B------:R-:W-:Y:S01]  /*26b0*/  F2FP.BF16.F32.PACK_AB R80, R81, R80 ;  /* 0x000000505150723e */ /* 0x000fe200000010ff */
[----:B------:R-:W-:Y:S01]  /*26c0*/  STSM.16.M88.4 [R0+0x4000], R144 ;  /* 0x0040009000007844 */ /* 0x000fe20000000200 */
[----:B------:R-:W-:Y:S02]  /*26d0*/  F2FP.BF16.F32.PACK_AB R50, R53, R52 ;  /* 0x000000343532723e */ /* 0x000fe400000010ff */
[----:B------:R-:W-:Y:S02]  /*26e0*/  F2FP.BF16.F32.PACK_AB R51, R55, R54 ;  /* 0x000000363733723e */ /* 0x000fe400000010ff */
[----:B------:R-:W-:Y:S02]  /*26f0*/  F2FP.BF16.F32.PACK_AB R81, R83, R82 ;  /* 0x000000525351723e */ /* 0x000fe400000010ff */
[----:B------:R-:W-:Y:S01]  /*2700*/  F2FP.BF16.F32.PACK_AB R82, R85, R84 ;  /* 0x000000545552723e */ /* 0x000fe200000010ff */
[----:B------:R-:W-:Y:S01]  /*2710*/  STSM.16.M88.4 [R0+0x2000], R48 ;  /* 0x0020003000007844 */ /* 0x000fe20000000200 */
[----:B------:R-:W-:-:S05]  /*2720*/  F2FP.BF16.F32.PACK_AB R83, R87, R86 ;  /* 0x000000565753723e */ /* 0x000fca00000010ff */
[----:B------:R-:W-:Y:S01]  /*2730*/  STSM.16.M88.4 [R0+0x6000], R80 ;  /* 0x0060005000007844 */ /* 0x000fe20000000200 */
[----:B------:R1:W-:Y:S06]  /*2740*/  MEMBAR.ALL.CTA ;  /* 0x0000000000007992 */ /* 0x0003ec0000008000 */
[----:B-1----:R-:W1:Y:S02]  /*2750*/  FENCE.VIEW.ASYNC.S ;  /* 0x00000000000073c6 */ /* 0x002e640000000000 */
[----:B-1----:R-:W-:Y:S06]  /*2760*/  BAR.SYNC.DEFER_BLOCKING 0x0 ;  /* 0x0000000000007b1d */ /* 0x002fec0000010000 */
[----:B------:R1:W-:Y:S01]  /*2770*/  @UP1 UTMASTG.2D [UR12], [UR4] ;  /* 0x0000000c040013b5 */ /* 0x0003e20008008000 */
[----:B------:R0:W-:Y:S01]  /*2780*/  UTMACMDFLUSH ;  /* 0x00000000000079b7 */ /* 0x0001e20000000000 */
[----:B------:R-:W-:-:S04]  /*2790*/  DEPBAR.LE SB0, 0x0 ;  /* 0x000080000000791a */ /* 0x000fc80000000000 */
[----:B------:R-:W-:Y:S06]  /*27a0*/  BAR.SYNC.DEFER_BLOCKING 0x0 ;  /* 0x0000000000007b1d */ /* 0x000fec0000010000 */
[----:B-1----:R-:W-:Y:S05]  /*27b0*/  EXIT ;  /* 0x000000000000794d */ /* 0x002fea0003800000 */
.L_x_48:
[----:B------:R-:W1:Y:S02]  /*27c0*/  SYNCS.PHASECHK.TRANS64.TRYWAIT P0, [UR8+0x8000], R2 ;  /* 0x00800002ff0075a7 */ /* 0x000e640008000148 */
[----:B-1----:R-:W-:Y:S05]  /*27d0*/  @!P0 BRA `(.L_x_48) ;  /* 0xfffffffc00f88947 */ /* 0x002fea000383ffff */
[----:B------:R-:W-:Y:S05]  /*27e0*/  BRA `(.L_x_50) ;  /* 0xfffffff400cc7947 */ /* 0x000fea000383ffff */
.L_x_51:
[----:B------:R-:W-:-:S00]  /*27f0*/  BRA `(.L_x_51) ;  /* 0xfffffffc00fc7947 */ /* 0x000fc0000383ffff */
[----:B------:R-:W-:-:S00]  /*2800*/  NOP ;  /* 0x0000000000007918 */ /* 0x000fc00000000000 */
[----:B------:R-:W-:-:S00]  /*2810*/  NOP ;  /* 0x0000000000007918 */ /* 0x000fc00000000000 */
[----:B------:R-:W-:-:S00]  /*2820*/  NOP ;  /* 0x0000000000007918 */ /* 0x000fc00000000000 */
[----:B------:R-:W-:-:S00]  /*2830*/  NOP ;  /* 0x0000000000007918 */ /* 0x000fc00000000000 */
[----:B------:R-:W-:-:S00]  /*2840*/  NOP ;  /* 0x0000000000007918 */ /* 0x000fc00000000000 */
[----:B------:R-:W-:-:S00]  /*2850*/  NOP ;  /* 0x0000000000007918 */ /* 0x000fc00000000000 */
[----:B------:R-:W-:-:S00]  /*2860*/  NOP ;  /* 0x0000000000007918 */ /* 0x000fc00000000000 */
[----:B------:R-:W-:-:S00]  /*2870*/  NOP ;  /* 0x0000000000007918 */ /* 0x000fc00000000000 */
.L_x_52:


//--------------------- .nv.shared.gluon_wgmma    --------------------------
	.section	.nv.shared.gluon_wgmma,"aw",@nobits
	.sectionflags	@""
	.align	16
	.zero		1024


//--------------------- .nv.shared.reserved.0     --------------------------
	.section	.nv.shared.reserved.0,"aw",@nobits
	.weak		__nv_reservedSMEM_offset_0_alias
	.size		__nv_reservedSMEM_offset_0_alias, 0, 0
	.other		__nv_reservedSMEM_offset_0_alias,@"STO_CUDA_RESERVED_SHARED STV_DEFAULT"
__nv_reservedSMEM_offset_0_alias:
	.zero		0


//--------------------- .nv.constant0.gluon_wgmma --------------------------
	.section	.nv.constant0.gluon_wgmma,"a",@progbits
	.sectionflags	@""
	.align	4
.nv.constant0.gluon_wgmma:
	.zero		608


//--------------------- SYMBOLS --------------------------

	.type		.nv.reservedSmem.offset0,@object
	.size		.nv.reservedSmem.offset0,0x4
